//
// Generated by NVIDIA NVVM Compiler
//
// Compiler Build ID: CL-36424714
// Cuda compilation tools, release 13.0, V13.0.88
// Based on NVVM 20.0.0
//

.version 9.0
.target sm_100
.address_size 64

	// .globl	_ZN3cub18CUB_300001_SM_10006detail11EmptyKernelIvEEvv
.global .align 1 .b8 _ZN30_INTERNAL_3ec65328_4_k_cu_main4cuda3std3__45__cpo5beginE[1];
.global .align 1 .b8 _ZN30_INTERNAL_3ec65328_4_k_cu_main4cuda3std3__45__cpo3endE[1];
.global .align 1 .b8 _ZN30_INTERNAL_3ec65328_4_k_cu_main4cuda3std3__45__cpo6cbeginE[1];
.global .align 1 .b8 _ZN30_INTERNAL_3ec65328_4_k_cu_main4cuda3std3__45__cpo4cendE[1];
.global .align 1 .b8 _ZN30_INTERNAL_3ec65328_4_k_cu_main4cuda3std3__45__cpo6rbeginE[1];
.global .align 1 .b8 _ZN30_INTERNAL_3ec65328_4_k_cu_main4cuda3std3__45__cpo4rendE[1];
.global .align 1 .b8 _ZN30_INTERNAL_3ec65328_4_k_cu_main4cuda3std3__45__cpo7crbeginE[1];
.global .align 1 .b8 _ZN30_INTERNAL_3ec65328_4_k_cu_main4cuda3std3__45__cpo5crendE[1];
.global .align 1 .b8 _ZN30_INTERNAL_3ec65328_4_k_cu_main4cuda3std3__432_GLOBAL__N__3ec65328_4_k_cu_main6ignoreE[1];
.global .align 1 .b8 _ZN30_INTERNAL_3ec65328_4_k_cu_main4cuda3std3__419piecewise_constructE[1];
.global .align 1 .b8 _ZN30_INTERNAL_3ec65328_4_k_cu_main4cuda3std3__48in_placeE[1];
.global .align 1 .b8 _ZN30_INTERNAL_3ec65328_4_k_cu_main4cuda3std3__420unreachable_sentinelE[1];
.global .align 1 .b8 _ZN30_INTERNAL_3ec65328_4_k_cu_main4cuda3std3__47nulloptE[1];
.global .align 1 .b8 _ZN30_INTERNAL_3ec65328_4_k_cu_main4cuda3std3__48unexpectE[1];
.global .align 1 .b8 _ZN30_INTERNAL_3ec65328_4_k_cu_main4cuda3std6ranges3__45__cpo4swapE[1];
.global .align 1 .b8 _ZN30_INTERNAL_3ec65328_4_k_cu_main4cuda3std6ranges3__45__cpo9iter_moveE[1];
.global .align 1 .b8 _ZN30_INTERNAL_3ec65328_4_k_cu_main4cuda3std6ranges3__45__cpo5beginE[1];
.global .align 1 .b8 _ZN30_INTERNAL_3ec65328_4_k_cu_main4cuda3std6ranges3__45__cpo3endE[1];
.global .align 1 .b8 _ZN30_INTERNAL_3ec65328_4_k_cu_main4cuda3std6ranges3__45__cpo6cbeginE[1];
.global .align 1 .b8 _ZN30_INTERNAL_3ec65328_4_k_cu_main4cuda3std6ranges3__45__cpo4cendE[1];
.global .align 1 .b8 _ZN30_INTERNAL_3ec65328_4_k_cu_main4cuda3std6ranges3__45__cpo7advanceE[1];
.global .align 1 .b8 _ZN30_INTERNAL_3ec65328_4_k_cu_main4cuda3std6ranges3__45__cpo9iter_swapE[1];
.global .align 1 .b8 _ZN30_INTERNAL_3ec65328_4_k_cu_main4cuda3std6ranges3__45__cpo4nextE[1];
.global .align 1 .b8 _ZN30_INTERNAL_3ec65328_4_k_cu_main4cuda3std6ranges3__45__cpo4prevE[1];
.global .align 1 .b8 _ZN30_INTERNAL_3ec65328_4_k_cu_main4cuda3std6ranges3__45__cpo4dataE[1];
.global .align 1 .b8 _ZN30_INTERNAL_3ec65328_4_k_cu_main4cuda3std6ranges3__45__cpo5cdataE[1];
.global .align 1 .b8 _ZN30_INTERNAL_3ec65328_4_k_cu_main4cuda3std6ranges3__45__cpo4sizeE[1];
.global .align 1 .b8 _ZN30_INTERNAL_3ec65328_4_k_cu_main4cuda3std6ranges3__45__cpo5ssizeE[1];
.global .align 1 .b8 _ZN30_INTERNAL_3ec65328_4_k_cu_main4cuda3std6ranges3__45__cpo8distanceE[1];
.global .align 1 .b8 _ZN30_INTERNAL_3ec65328_4_k_cu_main6thrust24THRUST_300001_SM_1000_NS8cuda_cub3parE[1];
.global .align 1 .b8 _ZN30_INTERNAL_3ec65328_4_k_cu_main6thrust24THRUST_300001_SM_1000_NS8cuda_cub10par_nosyncE[1];
.global .align 1 .b8 _ZN30_INTERNAL_3ec65328_4_k_cu_main6thrust24THRUST_300001_SM_1000_NS6system6detail10sequential3seqE[1];
.global .align 1 .b8 _ZN30_INTERNAL_3ec65328_4_k_cu_main6thrust24THRUST_300001_SM_1000_NS12placeholders2_1E[1];
.global .align 1 .b8 _ZN30_INTERNAL_3ec65328_4_k_cu_main6thrust24THRUST_300001_SM_1000_NS12placeholders2_2E[1];
.global .align 1 .b8 _ZN30_INTERNAL_3ec65328_4_k_cu_main6thrust24THRUST_300001_SM_1000_NS12placeholders2_3E[1];
.global .align 1 .b8 _ZN30_INTERNAL_3ec65328_4_k_cu_main6thrust24THRUST_300001_SM_1000_NS12placeholders2_4E[1];
.global .align 1 .b8 _ZN30_INTERNAL_3ec65328_4_k_cu_main6thrust24THRUST_300001_SM_1000_NS12placeholders2_5E[1];
.global .align 1 .b8 _ZN30_INTERNAL_3ec65328_4_k_cu_main6thrust24THRUST_300001_SM_1000_NS12placeholders2_6E[1];
.global .align 1 .b8 _ZN30_INTERNAL_3ec65328_4_k_cu_main6thrust24THRUST_300001_SM_1000_NS12placeholders2_7E[1];
.global .align 1 .b8 _ZN30_INTERNAL_3ec65328_4_k_cu_main6thrust24THRUST_300001_SM_1000_NS12placeholders2_8E[1];
.global .align 1 .b8 _ZN30_INTERNAL_3ec65328_4_k_cu_main6thrust24THRUST_300001_SM_1000_NS12placeholders2_9E[1];
.global .align 1 .b8 _ZN30_INTERNAL_3ec65328_4_k_cu_main6thrust24THRUST_300001_SM_1000_NS12placeholders3_10E[1];
.global .align 1 .b8 _ZN30_INTERNAL_3ec65328_4_k_cu_main6thrust24THRUST_300001_SM_1000_NS3seqE[1];

.visible .entry _ZN3cub18CUB_300001_SM_10006detail11EmptyKernelIvEEvv()
{


	ret;

}
	// .globl	_ZN3cub18CUB_300001_SM_10006detail8for_each13static_kernelINS2_12policy_hub_t12policy_500_tEmN6thrust24THRUST_300001_SM_1000_NS8cuda_cub20__uninitialized_fill7functorINS7_10device_ptrIdEEdEEEEvT0_T1_
.visible .entry _ZN3cub18CUB_300001_SM_10006detail8for_each13static_kernelINS2_12policy_hub_t12policy_500_tEmN6thrust24THRUST_300001_SM_1000_NS8cuda_cub20__uninitialized_fill7functorINS7_10device_ptrIdEEdEEEEvT0_T1_(
	.param .u64 _ZN3cub18CUB_300001_SM_10006detail8for_each13static_kernelINS2_12policy_hub_t12policy_500_tEmN6thrust24THRUST_300001_SM_1000_NS8cuda_cub20__uninitialized_fill7functorINS7_10device_ptrIdEEdEEEEvT0_T1__param_0,
	.param .align 8 .b8 _ZN3cub18CUB_300001_SM_10006detail8for_each13static_kernelINS2_12policy_hub_t12policy_500_tEmN6thrust24THRUST_300001_SM_1000_NS8cuda_cub20__uninitialized_fill7functorINS7_10device_ptrIdEEdEEEEvT0_T1__param_1[16]
)
.maxntid 256
{
	.reg .pred 	%p<4>;
	.reg .b32 	%r<5>;
	.reg .b64 	%rd<16>;
	.reg .b64 	%fd<3>;

	ld.param.f64 	%fd2, [_ZN3cub18CUB_300001_SM_10006detail8for_each13static_kernelINS2_12policy_hub_t12policy_500_tEmN6thrust24THRUST_300001_SM_1000_NS8cuda_cub20__uninitialized_fill7functorINS7_10device_ptrIdEEdEEEEvT0_T1__param_1+8];
	ld.param.u64 	%rd4, [_ZN3cub18CUB_300001_SM_10006detail8for_each13static_kernelINS2_12policy_hub_t12policy_500_tEmN6thrust24THRUST_300001_SM_1000_NS8cuda_cub20__uninitialized_fill7functorINS7_10device_ptrIdEEdEEEEvT0_T1__param_1];
	ld.param.u64 	%rd5, [_ZN3cub18CUB_300001_SM_10006detail8for_each13static_kernelINS2_12policy_hub_t12policy_500_tEmN6thrust24THRUST_300001_SM_1000_NS8cuda_cub20__uninitialized_fill7functorINS7_10device_ptrIdEEdEEEEvT0_T1__param_0];
	mov.u32 	%r2, %ctaid.x;
	mul.wide.u32 	%rd1, %r2, 512;
	sub.s64 	%rd2, %rd5, %rd1;
	setp.lt.u64 	%p1, %rd2, 512;
	@%p1 bra 	$L__BB1_2;
	mov.u32 	%r4, %tid.x;
	cvta.to.global.u64 	%rd11, %rd4;
	cvt.u64.u32 	%rd12, %r4;
	add.s64 	%rd13, %rd1, %rd12;
	shl.b64 	%rd14, %rd13, 3;
	add.s64 	%rd15, %rd11, %rd14;
	st.global.f64 	[%rd15], %fd2;
	st.global.f64 	[%rd15+2048], %fd2;
	bra.uni 	$L__BB1_6;
$L__BB1_2:
	cvta.to.global.u64 	%rd6, %rd4;
	mov.u32 	%r1, %tid.x;
	cvt.u64.u32 	%rd7, %r1;
	setp.le.u64 	%p2, %rd2, %rd7;
	add.s64 	%rd8, %rd1, %rd7;
	shl.b64 	%rd9, %rd8, 3;
	add.s64 	%rd3, %rd6, %rd9;
	@%p2 bra 	$L__BB1_4;
	st.global.f64 	[%rd3], %fd2;
$L__BB1_4:
	add.s32 	%r3, %r1, 256;
	cvt.u64.u32 	%rd10, %r3;
	setp.le.u64 	%p3, %rd2, %rd10;
	@%p3 bra 	$L__BB1_6;
	st.global.f64 	[%rd3+2048], %fd2;
$L__BB1_6:
	ret;

}
	// .globl	_ZN3cub18CUB_300001_SM_10006detail9transform16transform_kernelINS2_10policy_hubILb1EN4cuda3std3__45tupleIJN6thrust24THRUST_300001_SM_1000_NS17counting_iteratorIiNSA_11use_defaultESC_SC_EEEEEE10policy1000Ei7randgpuNSA_6detail15normal_iteratorINSA_10device_ptrIdEEEEJSD_EEEvT0_iT1_T2_DpNS2_10kernel_argIT3_EE
.visible .entry _ZN3cub18CUB_300001_SM_10006detail9transform16transform_kernelINS2_10policy_hubILb1EN4cuda3std3__45tupleIJN6thrust24THRUST_300001_SM_1000_NS17counting_iteratorIiNSA_11use_defaultESC_SC_EEEEEE10policy1000Ei7randgpuNSA_6detail15normal_iteratorINSA_10device_ptrIdEEEEJSD_EEEvT0_iT1_T2_DpNS2_10kernel_argIT3_EE(
	.param .u32 _ZN3cub18CUB_300001_SM_10006detail9transform16transform_kernelINS2_10policy_hubILb1EN4cuda3std3__45tupleIJN6thrust24THRUST_300001_SM_1000_NS17counting_iteratorIiNSA_11use_defaultESC_SC_EEEEEE10policy1000Ei7randgpuNSA_6detail15normal_iteratorINSA_10device_ptrIdEEEEJSD_EEEvT0_iT1_T2_DpNS2_10kernel_argIT3_EE_param_0,
	.param .u32 _ZN3cub18CUB_300001_SM_10006detail9transform16transform_kernelINS2_10policy_hubILb1EN4cuda3std3__45tupleIJN6thrust24THRUST_300001_SM_1000_NS17counting_iteratorIiNSA_11use_defaultESC_SC_EEEEEE10policy1000Ei7randgpuNSA_6detail15normal_iteratorINSA_10device_ptrIdEEEEJSD_EEEvT0_iT1_T2_DpNS2_10kernel_argIT3_EE_param_1,
	.param .align 1 .b8 _ZN3cub18CUB_300001_SM_10006detail9transform16transform_kernelINS2_10policy_hubILb1EN4cuda3std3__45tupleIJN6thrust24THRUST_300001_SM_1000_NS17counting_iteratorIiNSA_11use_defaultESC_SC_EEEEEE10policy1000Ei7randgpuNSA_6detail15normal_iteratorINSA_10device_ptrIdEEEEJSD_EEEvT0_iT1_T2_DpNS2_10kernel_argIT3_EE_param_2[1],
	.param .align 8 .b8 _ZN3cub18CUB_300001_SM_10006detail9transform16transform_kernelINS2_10policy_hubILb1EN4cuda3std3__45tupleIJN6thrust24THRUST_300001_SM_1000_NS17counting_iteratorIiNSA_11use_defaultESC_SC_EEEEEE10policy1000Ei7randgpuNSA_6detail15normal_iteratorINSA_10device_ptrIdEEEEJSD_EEEvT0_iT1_T2_DpNS2_10kernel_argIT3_EE_param_3[8],
	.param .align 8 .b8 _ZN3cub18CUB_300001_SM_10006detail9transform16transform_kernelINS2_10policy_hubILb1EN4cuda3std3__45tupleIJN6thrust24THRUST_300001_SM_1000_NS17counting_iteratorIiNSA_11use_defaultESC_SC_EEEEEE10policy1000Ei7randgpuNSA_6detail15normal_iteratorINSA_10device_ptrIdEEEEJSD_EEEvT0_iT1_T2_DpNS2_10kernel_argIT3_EE_param_4[16]
)
.maxntid 128
{
	.reg .pred 	%p<35>;
	.reg .b32 	%r<73>;
	.reg .b64 	%rd<50>;

	ld.param.u32 	%r34, [_ZN3cub18CUB_300001_SM_10006detail9transform16transform_kernelINS2_10policy_hubILb1EN4cuda3std3__45tupleIJN6thrust24THRUST_300001_SM_1000_NS17counting_iteratorIiNSA_11use_defaultESC_SC_EEEEEE10policy1000Ei7randgpuNSA_6detail15normal_iteratorINSA_10device_ptrIdEEEEJSD_EEEvT0_iT1_T2_DpNS2_10kernel_argIT3_EE_param_0];
	ld.param.u64 	%rd10, [_ZN3cub18CUB_300001_SM_10006detail9transform16transform_kernelINS2_10policy_hubILb1EN4cuda3std3__45tupleIJN6thrust24THRUST_300001_SM_1000_NS17counting_iteratorIiNSA_11use_defaultESC_SC_EEEEEE10policy1000Ei7randgpuNSA_6detail15normal_iteratorINSA_10device_ptrIdEEEEJSD_EEEvT0_iT1_T2_DpNS2_10kernel_argIT3_EE_param_3];
	ld.param.u32 	%r33, [_ZN3cub18CUB_300001_SM_10006detail9transform16transform_kernelINS2_10policy_hubILb1EN4cuda3std3__45tupleIJN6thrust24THRUST_300001_SM_1000_NS17counting_iteratorIiNSA_11use_defaultESC_SC_EEEEEE10policy1000Ei7randgpuNSA_6detail15normal_iteratorINSA_10device_ptrIdEEEEJSD_EEEvT0_iT1_T2_DpNS2_10kernel_argIT3_EE_param_1];
	cvta.to.global.u64 	%rd1, %rd10;
	shl.b32 	%r35, %r33, 7;
	mov.u32 	%r36, %ctaid.x;
	mul.lo.s32 	%r1, %r35, %r36;
	sub.s32 	%r37, %r34, %r1;
	min.s32 	%r2, %r35, %r37;
	mul.wide.s32 	%rd11, %r1, 8;
	add.s64 	%rd2, %rd1, %rd11;
	setp.gt.s32 	%p1, %r35, %r37;
	@%p1 bra 	$L__BB2_13;
	setp.lt.s32 	%p2, %r33, 1;
	@%p2 bra 	$L__BB2_54;
	mov.u32 	%r3, %tid.x;
	and.b32  	%r4, %r33, 7;
	setp.lt.u32 	%p3, %r33, 8;
	mov.b32 	%r70, 0;
	@%p3 bra 	$L__BB2_5;
	and.b32  	%r70, %r33, 2147483640;
	neg.s32 	%r65, %r70;
	mul.wide.u32 	%rd13, %r3, 8;
	add.s64 	%rd14, %rd11, %rd1;
	add.s64 	%rd49, %rd14, %rd13;
	add.s64 	%rd4, %rd14, 3072;
	add.s32 	%r64, %r3, 128;
$L__BB2_4:
	.pragma "nounroll";
	mul.wide.s32 	%rd15, %r64, 8;
	add.s64 	%rd16, %rd4, %rd15;
	mov.b64 	%rd17, 4627730187002576984;
	st.global.u64 	[%rd49], %rd17;
	st.global.u64 	[%rd16+-3072], %rd17;
	st.global.u64 	[%rd16+-2048], %rd17;
	st.global.u64 	[%rd16+-1024], %rd17;
	st.global.u64 	[%rd16], %rd17;
	st.global.u64 	[%rd16+1024], %rd17;
	st.global.u64 	[%rd16+2048], %rd17;
	st.global.u64 	[%rd16+3072], %rd17;
	add.s32 	%r65, %r65, 8;
	add.s64 	%rd49, %rd49, 8192;
	add.s32 	%r64, %r64, 1024;
	setp.eq.s32 	%p4, %r65, 0;
	@%p4 bra 	$L__BB2_5;
	bra.uni 	$L__BB2_4;
$L__BB2_5:
	setp.eq.s32 	%p5, %r4, 0;
	@%p5 bra 	$L__BB2_54;
	and.b32  	%r28, %r33, 3;
	setp.lt.u32 	%p6, %r4, 4;
	@%p6 bra 	$L__BB2_8;
	shl.b32 	%r39, %r70, 7;
	add.s32 	%r40, %r39, %r3;
	mul.wide.s32 	%rd18, %r40, 8;
	add.s64 	%rd19, %rd2, %rd18;
	mov.b64 	%rd20, 4627730187002576984;
	st.global.u64 	[%rd19], %rd20;
	st.global.u64 	[%rd19+1024], %rd20;
	st.global.u64 	[%rd19+2048], %rd20;
	st.global.u64 	[%rd19+3072], %rd20;
	add.s32 	%r70, %r70, 4;
$L__BB2_8:
	setp.eq.s32 	%p7, %r28, 0;
	@%p7 bra 	$L__BB2_54;
	setp.eq.s32 	%p8, %r28, 1;
	@%p8 bra 	$L__BB2_11;
	shl.b32 	%r41, %r70, 7;
	add.s32 	%r42, %r41, %r3;
	mul.wide.s32 	%rd21, %r42, 8;
	add.s64 	%rd22, %rd2, %rd21;
	mov.b64 	%rd23, 4627730187002576984;
	st.global.u64 	[%rd22], %rd23;
	st.global.u64 	[%rd22+1024], %rd23;
	add.s32 	%r70, %r70, 2;
$L__BB2_11:
	and.b32  	%r43, %r33, 1;
	setp.eq.b32 	%p9, %r43, 1;
	not.pred 	%p10, %p9;
	@%p10 bra 	$L__BB2_54;
	shl.b32 	%r44, %r70, 7;
	add.s32 	%r45, %r44, %r3;
	mul.wide.s32 	%rd24, %r45, 8;
	add.s64 	%rd25, %rd2, %rd24;
	mov.b64 	%rd26, 4627730187002576984;
	st.global.u64 	[%rd25], %rd26;
	bra.uni 	$L__BB2_54;
$L__BB2_13:
	setp.lt.s32 	%p11, %r33, 1;
	@%p11 bra 	$L__BB2_54;
	mov.u32 	%r8, %tid.x;
	and.b32  	%r9, %r33, 7;
	setp.lt.u32 	%p12, %r33, 8;
	mov.b32 	%r67, 0;
	@%p12 bra 	$L__BB2_33;
	and.b32  	%r67, %r33, 2147483640;
	mov.b32 	%r66, 0;
$L__BB2_16:
	.pragma "nounroll";
	shl.b32 	%r48, %r66, 7;
	add.s32 	%r16, %r48, %r8;
	setp.ge.s32 	%p13, %r16, %r2;
	@%p13 bra 	$L__BB2_18;
	mul.wide.u32 	%rd27, %r16, 8;
	add.s64 	%rd28, %rd2, %rd27;
	mov.b64 	%rd29, 4627730187002576984;
	st.global.u64 	[%rd28], %rd29;
$L__BB2_18:
	add.s32 	%r49, %r16, 128;
	setp.ge.s32 	%p14, %r49, %r2;
	mul.wide.s32 	%rd30, %r49, 8;
	add.s64 	%rd7, %rd2, %rd30;
	@%p14 bra 	$L__BB2_20;
	mov.b64 	%rd31, 4627730187002576984;
	st.global.u64 	[%rd7], %rd31;
$L__BB2_20:
	add.s32 	%r50, %r16, 256;
	setp.ge.s32 	%p15, %r50, %r2;
	@%p15 bra 	$L__BB2_22;
	mov.b64 	%rd32, 4627730187002576984;
	st.global.u64 	[%rd7+1024], %rd32;
$L__BB2_22:
	add.s32 	%r51, %r16, 384;
	setp.ge.s32 	%p16, %r51, %r2;
	@%p16 bra 	$L__BB2_24;
	mov.b64 	%rd33, 4627730187002576984;
	st.global.u64 	[%rd7+2048], %rd33;
$L__BB2_24:
	add.s32 	%r52, %r16, 512;
	setp.ge.s32 	%p17, %r52, %r2;
	@%p17 bra 	$L__BB2_26;
	mov.b64 	%rd34, 4627730187002576984;
	st.global.u64 	[%rd7+3072], %rd34;
$L__BB2_26:
	add.s32 	%r53, %r16, 640;
	setp.ge.s32 	%p18, %r53, %r2;
	@%p18 bra 	$L__BB2_28;
	mov.b64 	%rd35, 4627730187002576984;
	st.global.u64 	[%rd7+4096], %rd35;
$L__BB2_28:
	add.s32 	%r54, %r16, 768;
	setp.ge.s32 	%p19, %r54, %r2;
	@%p19 bra 	$L__BB2_30;
	mov.b64 	%rd36, 4627730187002576984;
	st.global.u64 	[%rd7+5120], %rd36;
$L__BB2_30:
	add.s32 	%r55, %r16, 896;
	setp.ge.s32 	%p20, %r55, %r2;
	@%p20 bra 	$L__BB2_32;
	mov.b64 	%rd37, 4627730187002576984;
	st.global.u64 	[%rd7+6144], %rd37;
$L__BB2_32:
	add.s32 	%r66, %r66, 8;
	setp.ne.s32 	%p21, %r66, %r67;
	@%p21 bra 	$L__BB2_16;
$L__BB2_33:
	setp.eq.s32 	%p22, %r9, 0;
	@%p22 bra 	$L__BB2_54;
	and.b32  	%r19, %r33, 3;
	setp.lt.u32 	%p23, %r9, 4;
	@%p23 bra 	$L__BB2_44;
	shl.b32 	%r56, %r67, 7;
	add.s32 	%r20, %r56, %r8;
	setp.ge.s32 	%p24, %r20, %r2;
	mul.wide.s32 	%rd38, %r20, 8;
	add.s64 	%rd8, %rd2, %rd38;
	@%p24 bra 	$L__BB2_37;
	mov.b64 	%rd39, 4627730187002576984;
	st.global.u64 	[%rd8], %rd39;
$L__BB2_37:
	add.s32 	%r57, %r20, 128;
	setp.ge.s32 	%p25, %r57, %r2;
	@%p25 bra 	$L__BB2_39;
	mov.b64 	%rd40, 4627730187002576984;
	st.global.u64 	[%rd8+1024], %rd40;
$L__BB2_39:
	add.s32 	%r58, %r20, 256;
	setp.ge.s32 	%p26, %r58, %r2;
	@%p26 bra 	$L__BB2_41;
	mov.b64 	%rd41, 4627730187002576984;
	st.global.u64 	[%rd8+2048], %rd41;
$L__BB2_41:
	add.s32 	%r59, %r20, 384;
	setp.ge.s32 	%p27, %r59, %r2;
	@%p27 bra 	$L__BB2_43;
	mov.b64 	%rd42, 4627730187002576984;
	st.global.u64 	[%rd8+3072], %rd42;
$L__BB2_43:
	add.s32 	%r67, %r67, 4;
$L__BB2_44:
	setp.eq.s32 	%p28, %r19, 0;
	@%p28 bra 	$L__BB2_54;
	setp.eq.s32 	%p29, %r19, 1;
	@%p29 bra 	$L__BB2_51;
	shl.b32 	%r60, %r67, 7;
	add.s32 	%r23, %r60, %r8;
	setp.ge.s32 	%p30, %r23, %r2;
	mul.wide.s32 	%rd43, %r23, 8;
	add.s64 	%rd9, %rd2, %rd43;
	@%p30 bra 	$L__BB2_48;
	mov.b64 	%rd44, 4627730187002576984;
	st.global.u64 	[%rd9], %rd44;
$L__BB2_48:
	add.s32 	%r61, %r23, 128;
	setp.ge.s32 	%p31, %r61, %r2;
	@%p31 bra 	$L__BB2_50;
	mov.b64 	%rd45, 4627730187002576984;
	st.global.u64 	[%rd9+1024], %rd45;
$L__BB2_50:
	add.s32 	%r67, %r67, 2;
$L__BB2_51:
	and.b32  	%r62, %r33, 1;
	setp.eq.b32 	%p32, %r62, 1;
	not.pred 	%p33, %p32;
	@%p33 bra 	$L__BB2_54;
	shl.b32 	%r63, %r67, 7;
	add.s32 	%r26, %r63, %r8;
	setp.ge.s32 	%p34, %r26, %r2;
	@%p34 bra 	$L__BB2_54;
	mul.wide.s32 	%rd46, %r26, 8;
	add.s64 	%rd47, %rd2, %rd46;
	mov.b64 	%rd48, 4627730187002576984;
	st.global.u64 	[%rd47], %rd48;
$L__BB2_54:
	ret;

}
	// .globl	_ZN3cub18CUB_300001_SM_10006detail9transform16transform_kernelINS2_10policy_hubILb1EN4cuda3std3__45tupleIJN6thrust24THRUST_300001_SM_1000_NS17counting_iteratorIiNSA_11use_defaultESC_SC_EEEEEE10policy1000El7randgpuNSA_6detail15normal_iteratorINSA_10device_ptrIdEEEEJSD_EEEvT0_iT1_T2_DpNS2_10kernel_argIT3_EE
.visible .entry _ZN3cub18CUB_300001_SM_10006detail9transform16transform_kernelINS2_10policy_hubILb1EN4cuda3std3__45tupleIJN6thrust24THRUST_300001_SM_1000_NS17counting_iteratorIiNSA_11use_defaultESC_SC_EEEEEE10policy1000El7randgpuNSA_6detail15normal_iteratorINSA_10device_ptrIdEEEEJSD_EEEvT0_iT1_T2_DpNS2_10kernel_argIT3_EE(
	.param .u64 _ZN3cub18CUB_300001_SM_10006detail9transform16transform_kernelINS2_10policy_hubILb1EN4cuda3std3__45tupleIJN6thrust24THRUST_300001_SM_1000_NS17counting_iteratorIiNSA_11use_defaultESC_SC_EEEEEE10policy1000El7randgpuNSA_6detail15normal_iteratorINSA_10device_ptrIdEEEEJSD_EEEvT0_iT1_T2_DpNS2_10kernel_argIT3_EE_param_0,
	.param .u32 _ZN3cub18CUB_300001_SM_10006detail9transform16transform_kernelINS2_10policy_hubILb1EN4cuda3std3__45tupleIJN6thrust24THRUST_300001_SM_1000_NS17counting_iteratorIiNSA_11use_defaultESC_SC_EEEEEE10policy1000El7randgpuNSA_6detail15normal_iteratorINSA_10device_ptrIdEEEEJSD_EEEvT0_iT1_T2_DpNS2_10kernel_argIT3_EE_param_1,
	.param .align 1 .b8 _ZN3cub18CUB_300001_SM_10006detail9transform16transform_kernelINS2_10policy_hubILb1EN4cuda3std3__45tupleIJN6thrust24THRUST_300001_SM_1000_NS17counting_iteratorIiNSA_11use_defaultESC_SC_EEEEEE10policy1000El7randgpuNSA_6detail15normal_iteratorINSA_10device_ptrIdEEEEJSD_EEEvT0_iT1_T2_DpNS2_10kernel_argIT3_EE_param_2[1],
	.param .align 8 .b8 _ZN3cub18CUB_300001_SM_10006detail9transform16transform_kernelINS2_10policy_hubILb1EN4cuda3std3__45tupleIJN6thrust24THRUST_300001_SM_1000_NS17counting_iteratorIiNSA_11use_defaultESC_SC_EEEEEE10policy1000El7randgpuNSA_6detail15normal_iteratorINSA_10device_ptrIdEEEEJSD_EEEvT0_iT1_T2_DpNS2_10kernel_argIT3_EE_param_3[8],
	.param .align 8 .b8 _ZN3cub18CUB_300001_SM_10006detail9transform16transform_kernelINS2_10policy_hubILb1EN4cuda3std3__45tupleIJN6thrust24THRUST_300001_SM_1000_NS17counting_iteratorIiNSA_11use_defaultESC_SC_EEEEEE10policy1000El7randgpuNSA_6detail15normal_iteratorINSA_10device_ptrIdEEEEJSD_EEEvT0_iT1_T2_DpNS2_10kernel_argIT3_EE_param_4[16]
)
.maxntid 128
{
	.reg .pred 	%p<35>;
	.reg .b32 	%r<70>;
	.reg .b64 	%rd<56>;

	ld.param.u64 	%rd11, [_ZN3cub18CUB_300001_SM_10006detail9transform16transform_kernelINS2_10policy_hubILb1EN4cuda3std3__45tupleIJN6thrust24THRUST_300001_SM_1000_NS17counting_iteratorIiNSA_11use_defaultESC_SC_EEEEEE10policy1000El7randgpuNSA_6detail15normal_iteratorINSA_10device_ptrIdEEEEJSD_EEEvT0_iT1_T2_DpNS2_10kernel_argIT3_EE_param_0];
	ld.param.u64 	%rd12, [_ZN3cub18CUB_300001_SM_10006detail9transform16transform_kernelINS2_10policy_hubILb1EN4cuda3std3__45tupleIJN6thrust24THRUST_300001_SM_1000_NS17counting_iteratorIiNSA_11use_defaultESC_SC_EEEEEE10policy1000El7randgpuNSA_6detail15normal_iteratorINSA_10device_ptrIdEEEEJSD_EEEvT0_iT1_T2_DpNS2_10kernel_argIT3_EE_param_3];
	ld.param.u32 	%r32, [_ZN3cub18CUB_300001_SM_10006detail9transform16transform_kernelINS2_10policy_hubILb1EN4cuda3std3__45tupleIJN6thrust24THRUST_300001_SM_1000_NS17counting_iteratorIiNSA_11use_defaultESC_SC_EEEEEE10policy1000El7randgpuNSA_6detail15normal_iteratorINSA_10device_ptrIdEEEEJSD_EEEvT0_iT1_T2_DpNS2_10kernel_argIT3_EE_param_1];
	cvta.to.global.u64 	%rd1, %rd12;
	shl.b32 	%r33, %r32, 7;
	mov.u32 	%r34, %ctaid.x;
	cvt.u64.u32 	%rd13, %r34;
	cvt.s64.s32 	%rd14, %r33;
	mul.lo.s64 	%rd2, %rd14, %rd13;
	sub.s64 	%rd15, %rd11, %rd2;
	min.s64 	%rd16, %rd15, %rd14;
	cvt.u32.u64 	%r1, %rd16;
	shl.b64 	%rd17, %rd2, 3;
	add.s64 	%rd3, %rd1, %rd17;
	setp.eq.s32 	%p1, %r33, %r1;
	@%p1 bra 	$L__BB3_42;
	setp.lt.s32 	%p2, %r32, 1;
	@%p2 bra 	$L__BB3_54;
	mov.u32 	%r2, %tid.x;
	and.b32  	%r3, %r32, 7;
	setp.lt.u32 	%p3, %r32, 8;
	mov.b32 	%r67, 0;
	@%p3 bra 	$L__BB3_21;
	and.b32  	%r67, %r32, 2147483640;
	mov.b32 	%r63, 0;
$L__BB3_4:
	.pragma "nounroll";
	shl.b32 	%r37, %r63, 7;
	add.s32 	%r15, %r37, %r2;
	setp.ge.s32 	%p4, %r15, %r1;
	@%p4 bra 	$L__BB3_6;
	mul.wide.u32 	%rd18, %r15, 8;
	add.s64 	%rd19, %rd3, %rd18;
	mov.b64 	%rd20, 4627730187002576984;
	st.global.u64 	[%rd19], %rd20;
$L__BB3_6:
	add.s32 	%r38, %r15, 128;
	setp.ge.s32 	%p5, %r38, %r1;
	mul.wide.s32 	%rd21, %r38, 8;
	add.s64 	%rd8, %rd3, %rd21;
	@%p5 bra 	$L__BB3_8;
	mov.b64 	%rd22, 4627730187002576984;
	st.global.u64 	[%rd8], %rd22;
$L__BB3_8:
	add.s32 	%r39, %r15, 256;
	setp.ge.s32 	%p6, %r39, %r1;
	@%p6 bra 	$L__BB3_10;
	mov.b64 	%rd23, 4627730187002576984;
	st.global.u64 	[%rd8+1024], %rd23;
$L__BB3_10:
	add.s32 	%r40, %r15, 384;
	setp.ge.s32 	%p7, %r40, %r1;
	@%p7 bra 	$L__BB3_12;
	mov.b64 	%rd24, 4627730187002576984;
	st.global.u64 	[%rd8+2048], %rd24;
$L__BB3_12:
	add.s32 	%r41, %r15, 512;
	setp.ge.s32 	%p8, %r41, %r1;
	@%p8 bra 	$L__BB3_14;
	mov.b64 	%rd25, 4627730187002576984;
	st.global.u64 	[%rd8+3072], %rd25;
$L__BB3_14:
	add.s32 	%r42, %r15, 640;
	setp.ge.s32 	%p9, %r42, %r1;
	@%p9 bra 	$L__BB3_16;
	mov.b64 	%rd26, 4627730187002576984;
	st.global.u64 	[%rd8+4096], %rd26;
$L__BB3_16:
	add.s32 	%r43, %r15, 768;
	setp.ge.s32 	%p10, %r43, %r1;
	@%p10 bra 	$L__BB3_18;
	mov.b64 	%rd27, 4627730187002576984;
	st.global.u64 	[%rd8+5120], %rd27;
$L__BB3_18:
	add.s32 	%r44, %r15, 896;
	setp.ge.s32 	%p11, %r44, %r1;
	@%p11 bra 	$L__BB3_20;
	mov.b64 	%rd28, 4627730187002576984;
	st.global.u64 	[%rd8+6144], %rd28;
$L__BB3_20:
	add.s32 	%r63, %r63, 8;
	setp.eq.s32 	%p12, %r63, %r67;
	@%p12 bra 	$L__BB3_21;
	bra.uni 	$L__BB3_4;
$L__BB3_21:
	setp.eq.s32 	%p13, %r3, 0;
	@%p13 bra 	$L__BB3_54;
	and.b32  	%r24, %r32, 3;
	setp.lt.u32 	%p14, %r3, 4;
	@%p14 bra 	$L__BB3_32;
	shl.b32 	%r45, %r67, 7;
	add.s32 	%r25, %r45, %r2;
	setp.ge.s32 	%p15, %r25, %r1;
	mul.wide.s32 	%rd29, %r25, 8;
	add.s64 	%rd9, %rd3, %rd29;
	@%p15 bra 	$L__BB3_25;
	mov.b64 	%rd30, 4627730187002576984;
	st.global.u64 	[%rd9], %rd30;
$L__BB3_25:
	add.s32 	%r46, %r25, 128;
	setp.ge.s32 	%p16, %r46, %r1;
	@%p16 bra 	$L__BB3_27;
	mov.b64 	%rd31, 4627730187002576984;
	st.global.u64 	[%rd9+1024], %rd31;
$L__BB3_27:
	add.s32 	%r47, %r25, 256;
	setp.ge.s32 	%p17, %r47, %r1;
	@%p17 bra 	$L__BB3_29;
	mov.b64 	%rd32, 4627730187002576984;
	st.global.u64 	[%rd9+2048], %rd32;
$L__BB3_29:
	add.s32 	%r48, %r25, 384;
	setp.ge.s32 	%p18, %r48, %r1;
	@%p18 bra 	$L__BB3_31;
	mov.b64 	%rd33, 4627730187002576984;
	st.global.u64 	[%rd9+3072], %rd33;
$L__BB3_31:
	add.s32 	%r67, %r67, 4;
$L__BB3_32:
	setp.eq.s32 	%p19, %r24, 0;
	@%p19 bra 	$L__BB3_54;
	setp.eq.s32 	%p20, %r24, 1;
	@%p20 bra 	$L__BB3_39;
	shl.b32 	%r49, %r67, 7;
	add.s32 	%r28, %r49, %r2;
	setp.ge.s32 	%p21, %r28, %r1;
	mul.wide.s32 	%rd34, %r28, 8;
	add.s64 	%rd10, %rd3, %rd34;
	@%p21 bra 	$L__BB3_36;
	mov.b64 	%rd35, 4627730187002576984;
	st.global.u64 	[%rd10], %rd35;
$L__BB3_36:
	add.s32 	%r50, %r28, 128;
	setp.ge.s32 	%p22, %r50, %r1;
	@%p22 bra 	$L__BB3_38;
	mov.b64 	%rd36, 4627730187002576984;
	st.global.u64 	[%rd10+1024], %rd36;
$L__BB3_38:
	add.s32 	%r67, %r67, 2;
$L__BB3_39:
	and.b32  	%r51, %r32, 1;
	setp.eq.b32 	%p23, %r51, 1;
	not.pred 	%p24, %p23;
	@%p24 bra 	$L__BB3_54;
	shl.b32 	%r52, %r67, 7;
	add.s32 	%r31, %r52, %r2;
	setp.ge.s32 	%p25, %r31, %r1;
	@%p25 bra 	$L__BB3_54;
	mul.wide.s32 	%rd37, %r31, 8;
	add.s64 	%rd38, %rd3, %rd37;
	mov.b64 	%rd39, 4627730187002576984;
	st.global.u64 	[%rd38], %rd39;
	bra.uni 	$L__BB3_54;
$L__BB3_42:
	setp.lt.s32 	%p26, %r32, 1;
	@%p26 bra 	$L__BB3_54;
	mov.u32 	%r5, %tid.x;
	and.b32  	%r6, %r32, 7;
	setp.lt.u32 	%p27, %r32, 8;
	mov.b32 	%r65, 0;
	@%p27 bra 	$L__BB3_46;
	and.b32  	%r65, %r32, 2147483640;
	neg.s32 	%r62, %r65;
	mul.wide.u32 	%rd41, %r5, 8;
	add.s64 	%rd42, %rd17, %rd1;
	add.s64 	%rd55, %rd42, %rd41;
	add.s64 	%rd5, %rd42, 3072;
	add.s32 	%r61, %r5, 128;
$L__BB3_45:
	.pragma "nounroll";
	mul.wide.s32 	%rd43, %r61, 8;
	add.s64 	%rd44, %rd5, %rd43;
	mov.b64 	%rd45, 4627730187002576984;
	st.global.u64 	[%rd55], %rd45;
	st.global.u64 	[%rd44+-3072], %rd45;
	st.global.u64 	[%rd44+-2048], %rd45;
	st.global.u64 	[%rd44+-1024], %rd45;
	st.global.u64 	[%rd44], %rd45;
	st.global.u64 	[%rd44+1024], %rd45;
	st.global.u64 	[%rd44+2048], %rd45;
	st.global.u64 	[%rd44+3072], %rd45;
	add.s32 	%r62, %r62, 8;
	add.s64 	%rd55, %rd55, 8192;
	add.s32 	%r61, %r61, 1024;
	setp.eq.s32 	%p28, %r62, 0;
	@%p28 bra 	$L__BB3_46;
	bra.uni 	$L__BB3_45;
$L__BB3_46:
	setp.eq.s32 	%p29, %r6, 0;
	@%p29 bra 	$L__BB3_54;
	and.b32  	%r18, %r32, 3;
	setp.lt.u32 	%p30, %r6, 4;
	@%p30 bra 	$L__BB3_49;
	shl.b32 	%r54, %r65, 7;
	add.s32 	%r55, %r54, %r5;
	mul.wide.s32 	%rd46, %r55, 8;
	add.s64 	%rd47, %rd3, %rd46;
	mov.b64 	%rd48, 4627730187002576984;
	st.global.u64 	[%rd47], %rd48;
	st.global.u64 	[%rd47+1024], %rd48;
	st.global.u64 	[%rd47+2048], %rd48;
	st.global.u64 	[%rd47+3072], %rd48;
	add.s32 	%r65, %r65, 4;
$L__BB3_49:
	setp.eq.s32 	%p31, %r18, 0;
	@%p31 bra 	$L__BB3_54;
	setp.eq.s32 	%p32, %r18, 1;
	@%p32 bra 	$L__BB3_52;
	shl.b32 	%r56, %r65, 7;
	add.s32 	%r57, %r56, %r5;
	mul.wide.s32 	%rd49, %r57, 8;
	add.s64 	%rd50, %rd3, %rd49;
	mov.b64 	%rd51, 4627730187002576984;
	st.global.u64 	[%rd50], %rd51;
	st.global.u64 	[%rd50+1024], %rd51;
	add.s32 	%r65, %r65, 2;
$L__BB3_52:
	and.b32  	%r58, %r32, 1;
	setp.eq.b32 	%p33, %r58, 1;
	not.pred 	%p34, %p33;
	@%p34 bra 	$L__BB3_54;
	shl.b32 	%r59, %r65, 7;
	add.s32 	%r60, %r59, %r5;
	mul.wide.s32 	%rd52, %r60, 8;
	add.s64 	%rd53, %rd3, %rd52;
	mov.b64 	%rd54, 4627730187002576984;
	st.global.u64 	[%rd53], %rd54;
$L__BB3_54:
	ret;

}


// ===== COMPILED SASS (sm_100) =====

	.target	sm_100

	.elftype	@"ET_EXEC"


//--------------------- .note.nv.tkinfo           --------------------------
	.section	.note.nv.tkinfo,"",@"SHT_NOTE"
	.sectionflags	@"SHF_NOTE_NV_TKINFO"
	.tkinfo
        /*0018*/ 	.word	0x00000002
        /*0030*/ 	.string	""
        /*0030*/ 	.string	"ptxas"
        /*0030*/ 	.string	"Cuda compilation tools, release 13.0, V13.0.88"
        /*0030*/ 	.string	"Build cuda_13.0.r13.0/compiler.36424714_0"
        /*0030*/ 	.string	"-arch sm_100 -m 64 "



//--------------------- .note.nv.cuinfo           --------------------------
	.section	.note.nv.cuinfo,"",@"SHT_NOTE"
	.sectionflags	@"SHF_NOTE_NV_CUINFO"
        /*0018*/ 	.short	0x0002
        /*001a*/ 	.short	0x0064
        /*001c*/ 	.short	0x0082
	.zero		2


//--------------------- .nv.info                  --------------------------
	.section	.nv.info,"",@"SHT_CUDA_INFO"
	.align	4


	//----- nvinfo : EIATTR_REGCOUNT
	.align		4
        /*0000*/ 	.byte	0x04, 0x2f
        /*0002*/ 	.short	(.L_44 - .L_43)
	.align		4
.L_43:
        /*0004*/ 	.word	index@(_ZN3cub18CUB_300001_SM_10006detail11EmptyKernelIvEEvv)
        /*0008*/ 	.word	0x00000004


	//----- nvinfo : EIATTR_FRAME_SIZE
	.align		4
.L_44:
        /*000c*/ 	.byte	0x04, 0x11
        /*000e*/ 	.short	(.L_46 - .L_45)
	.align		4
.L_45:
        /*0010*/ 	.word	index@(_ZN3cub18CUB_300001_SM_10006detail11EmptyKernelIvEEvv)
        /*0014*/ 	.word	0x00000000


	//----- nvinfo : EIATTR_REGCOUNT
	.align		4
.L_46:
        /*0018*/ 	.byte	0x04, 0x2f
        /*001a*/ 	.short	(.L_48 - .L_47)
	.align		4
.L_47:
        /*001c*/ 	.word	index@(_ZN3cub18CUB_300001_SM_10006detail8for_each13static_kernelINS2_12policy_hub_t12policy_500_tEmN6thrust24THRUST_300001_SM_1000_NS8cuda_cub20__uninitialized_fill7functorINS7_10device_ptrIdEEdEEEEvT0_T1_)
        /*0020*/ 	.word	0x00000009


	//----- nvinfo : EIATTR_FRAME_SIZE
	.align		4
.L_48:
        /*0024*/ 	.byte	0x04, 0x11
        /*0026*/ 	.short	(.L_50 - .L_49)
	.align		4
.L_49:
        /*0028*/ 	.word	index@(_ZN3cub18CUB_300001_SM_10006detail8for_each13static_kernelINS2_12policy_hub_t12policy_500_tEmN6thrust24THRUST_300001_SM_1000_NS8cuda_cub20__uninitialized_fill7functorINS7_10device_ptrIdEEdEEEEvT0_T1_)
        /*002c*/ 	.word	0x00000000


	//----- nvinfo : EIATTR_REGCOUNT
	.align		4
.L_50:
        /*0030*/ 	.byte	0x04, 0x2f
        /*0032*/ 	.short	(.L_52 - .L_51)
	.align		4
.L_51:
        /*0034*/ 	.word	index@(_ZN3cub18CUB_300001_SM_10006detail9transform16transform_kernelINS2_10policy_hubILb1EN4cuda3std3__45tupleIJN6thrust24THRUST_300001_SM_1000_NS17counting_iteratorIiNSA_11use_defaultESC_SC_EEEEEE10policy1000Ei7randgpuNSA_6detail15normal_iteratorINSA_10device_ptrIdEEEEJSD_EEEvT0_iT1_T2_DpNS2_10kernel_argIT3_EE)
        /*0038*/ 	.word	0x0000001e


	//----- nvinfo : EIATTR_FRAME_SIZE
	.align		4
.L_52:
        /*003c*/ 	.byte	0x04, 0x11
        /*003e*/ 	.short	(.L_54 - .L_53)
	.align		4
.L_53:
        /*0040*/ 	.word	index@(_ZN3cub18CUB_300001_SM_10006detail9transform16transform_kernelINS2_10policy_hubILb1EN4cuda3std3__45tupleIJN6thrust24THRUST_300001_SM_1000_NS17counting_iteratorIiNSA_11use_defaultESC_SC_EEEEEE10policy1000Ei7randgpuNSA_6detail15normal_iteratorINSA_10device_ptrIdEEEEJSD_EEEvT0_iT1_T2_DpNS2_10kernel_argIT3_EE)
        /*0044*/ 	.word	0x00000000


	//----- nvinfo : EIATTR_REGCOUNT
	.align		4
.L_54:
        /*0048*/ 	.byte	0x04, 0x2f
        /*004a*/ 	.short	(.L_56 - .L_55)
	.align		4
.L_55:
        /*004c*/ 	.word	index@(_ZN3cub18CUB_300001_SM_10006detail9transform16transform_kernelINS2_10policy_hubILb1EN4cuda3std3__45tupleIJN6thrust24THRUST_300001_SM_1000_NS17counting_iteratorIiNSA_11use_defaultESC_SC_EEEEEE10policy1000El7randgpuNSA_6detail15normal_iteratorINSA_10device_ptrIdEEEEJSD_EEEvT0_iT1_T2_DpNS2_10kernel_argIT3_EE)
        /*0050*/ 	.word	0x0000001e


	//----- nvinfo : EIATTR_FRAME_SIZE
	.align		4
.L_56:
        /*0054*/ 	.byte	0x04, 0x11
        /*0056*/ 	.short	(.L_58 - .L_57)
	.align		4
.L_57:
        /*0058*/ 	.word	index@(_ZN3cub18CUB_300001_SM_10006detail9transform16transform_kernelINS2_10policy_hubILb1EN4cuda3std3__45tupleIJN6thrust24THRUST_300001_SM_1000_NS17counting_iteratorIiNSA_11use_defaultESC_SC_EEEEEE10policy1000El7randgpuNSA_6detail15normal_iteratorINSA_10device_ptrIdEEEEJSD_EEEvT0_iT1_T2_DpNS2_10kernel_argIT3_EE)
        /*005c*/ 	.word	0x00000000


	//----- nvinfo : EIATTR_MIN_STACK_SIZE
	.align		4
.L_58:
        /*0060*/ 	.byte	0x04, 0x12
        /*0062*/ 	.short	(.L_60 - .L_59)
	.align		4
.L_59:
        /*0064*/ 	.word	index@(_ZN3cub18CUB_300001_SM_10006detail9transform16transform_kernelINS2_10policy_hubILb1EN4cuda3std3__45tupleIJN6thrust24THRUST_300001_SM_1000_NS17counting_iteratorIiNSA_11use_defaultESC_SC_EEEEEE10policy1000El7randgpuNSA_6detail15normal_iteratorINSA_10device_ptrIdEEEEJSD_EEEvT0_iT1_T2_DpNS2_10kernel_argIT3_EE)
        /*0068*/ 	.word	0x00000000


	//----- nvinfo : EIATTR_MIN_STACK_SIZE
	.align		4
.L_60:
        /*006c*/ 	.byte	0x04, 0x12
        /*006e*/ 	.short	(.L_62 - .L_61)
	.align		4
.L_61:
        /*0070*/ 	.word	index@(_ZN3cub18CUB_300001_SM_10006detail9transform16transform_kernelINS2_10policy_hubILb1EN4cuda3std3__45tupleIJN6thrust24THRUST_300001_SM_1000_NS17counting_iteratorIiNSA_11use_defaultESC_SC_EEEEEE10policy1000Ei7randgpuNSA_6detail15normal_iteratorINSA_10device_ptrIdEEEEJSD_EEEvT0_iT1_T2_DpNS2_10kernel_argIT3_EE)
        /*0074*/ 	.word	0x00000000


	//----- nvinfo : EIATTR_MIN_STACK_SIZE
	.align		4
.L_62:
        /*0078*/ 	.byte	0x04, 0x12
        /*007a*/ 	.short	(.L_64 - .L_63)
	.align		4
.L_63:
        /*007c*/ 	.word	index@(_ZN3cub18CUB_300001_SM_10006detail8for_each13static_kernelINS2_12policy_hub_t12policy_500_tEmN6thrust24THRUST_300001_SM_1000_NS8cuda_cub20__uninitialized_fill7functorINS7_10device_ptrIdEEdEEEEvT0_T1_)
        /*0080*/ 	.word	0x00000000


	//----- nvinfo : EIATTR_MIN_STACK_SIZE
	.align		4
.L_64:
        /*0084*/ 	.byte	0x04, 0x12
        /*0086*/ 	.short	(.L_66 - .L_65)
	.align		4
.L_65:
        /*0088*/ 	.word	index@(_ZN3cub18CUB_300001_SM_10006detail11EmptyKernelIvEEvv)
        /*008c*/ 	.word	0x00000000
.L_66:


//--------------------- .nv.compat                --------------------------
	.section	.nv.compat,"",@"SHT_CUDA_COMPAT_INFO"
	.align	4
        /*0000*/ 	.byte	0x02, 0x09, 0x00, 0x00, 0x02, 0x02, 0x01, 0x00, 0x02, 0x05, 0x05, 0x00, 0x03, 0x07, 0x01, 0x01
        /*0010*/ 	.byte	0x02, 0x03, 0x00, 0x00, 0x02, 0x06, 0x01, 0x00, 0x04, 0x0b, 0x08, 0x00, 0x09, 0x00, 0x00, 0x00
        /*0020*/ 	.byte	0x00, 0x00, 0x00, 0x00


//--------------------- .nv.info._ZN3cub18CUB_300001_SM_10006detail9transform16transform_kernelINS2_10policy_hubILb1EN4cuda3std3__45tupleIJN6thrust24THRUST_300001_SM_1000_NS17counting_iteratorIiNSA_11use_defaultESC_SC_EEEEEE10policy1000El7randgpuNSA_6detail15normal_iteratorINSA_10device_ptrIdEEEEJSD_EEEvT0_iT1_T2_DpNS2_10kernel_argIT3_EE --------------------------
	.section	.nv.info._ZN3cub18CUB_300001_SM_10006detail9transform16transform_kernelINS2_10policy_hubILb1EN4cuda3std3__45tupleIJN6thrust24THRUST_300001_SM_1000_NS17counting_iteratorIiNSA_11use_defaultESC_SC_EEEEEE10policy1000El7randgpuNSA_6detail15normal_iteratorINSA_10device_ptrIdEEEEJSD_EEEvT0_iT1_T2_DpNS2_10kernel_argIT3_EE,"",@"SHT_CUDA_INFO"
	.sectionflags	@""
	.align	4


	//----- nvinfo : EIATTR_CUDA_API_VERSION
	.align		4
        /*0000*/ 	.byte	0x04, 0x37
        /*0002*/ 	.short	(.L_68 - .L_67)
.L_67:
        /*0004*/ 	.word	0x00000082


	//----- nvinfo : EIATTR_KPARAM_INFO
	.align		4
.L_68:
        /*0008*/ 	.byte	0x04, 0x17
        /*000a*/ 	.short	(.L_70 - .L_69)
.L_69:
        /*000c*/ 	.word	0x00000000
        /*0010*/ 	.short	0x0004
        /*0012*/ 	.short	0x0018
        /*0014*/ 	.byte	0x00, 0xf0, 0x41, 0x00


	//----- nvinfo : EIATTR_KPARAM_INFO
	.align		4
.L_70:
        /*0018*/ 	.byte	0x04, 0x17
        /*001a*/ 	.short	(.L_72 - .L_71)
.L_71:
        /*001c*/ 	.word	0x00000000
        /*0020*/ 	.short	0x0003
        /*0022*/ 	.short	0x0010
        /*0024*/ 	.byte	0x00, 0xf0, 0x21, 0x00


	//----- nvinfo : EIATTR_KPARAM_INFO
	.align		4
.L_72:
        /*0028*/ 	.byte	0x04, 0x17
        /*002a*/ 	.short	(.L_74 - .L_73)
.L_73:
        /*002c*/ 	.word	0x00000000
        /*0030*/ 	.short	0x0002
        /*0032*/ 	.short	0x000c
        /*0034*/ 	.byte	0x00, 0xf0, 0x05, 0x00


	//----- nvinfo : EIATTR_KPARAM_INFO
	.align		4
.L_74:
        /*0038*/ 	.byte	0x04, 0x17
        /*003a*/ 	.short	(.L_76 - .L_75)
.L_75:
        /*003c*/ 	.word	0x00000000
        /*0040*/ 	.short	0x0001
        /*0042*/ 	.short	0x0008
        /*0044*/ 	.byte	0x00, 0xf0, 0x11, 0x00


	//----- nvinfo : EIATTR_KPARAM_INFO
	.align		4
.L_76:
        /*0048*/ 	.byte	0x04, 0x17
        /*004a*/ 	.short	(.L_78 - .L_77)
.L_77:
        /*004c*/ 	.word	0x00000000
        /*0050*/ 	.short	0x0000
        /*0052*/ 	.short	0x0000
        /*0054*/ 	.byte	0x00, 0xf0, 0x21, 0x00


	//----- nvinfo : EIATTR_SPARSE_MMA_MASK
	.align		4
.L_78:
        /*0058*/ 	.byte	0x03, 0x50
        /*005a*/ 	.short	0x0000


	//----- nvinfo : EIATTR_MAXREG_COUNT
	.align		4
        /*005c*/ 	.byte	0x03, 0x1b
        /*005e*/ 	.short	0x00ff


	//----- nvinfo : EIATTR_MERCURY_ISA_VERSION
	.align		4
        /*0060*/ 	.byte	0x03, 0x5f
        /*0062*/ 	.short	0x0101


	//----- nvinfo : EIATTR_VRC_CTA_INIT_COUNT
	.align		4
        /*0064*/ 	.byte	0x02, 0x4a
	.zero		1
	.zero		1


	//----- nvinfo : EIATTR_EXIT_INSTR_OFFSETS
	.align		4
        /*0068*/ 	.byte	0x04, 0x1c
        /*006a*/ 	.short	(.L_80 - .L_79)


	//   ....[0]....
.L_79:
        /*006c*/ 	.word	0x00000160


	//   ....[1]....
        /*0070*/ 	.word	0x00000770


	//   ....[2]....
        /*0074*/ 	.word	0x00000930


	//   ....[3]....
        /*0078*/ 	.word	0x00000a40


	//   ....[4]....
        /*007c*/ 	.word	0x00000a70


	//   ....[5]....
        /*0080*/ 	.word	0x00000ac0


	//   ....[6]....
        /*0084*/ 	.word	0x00000ae0


	//   ....[7]....
        /*0088*/ 	.word	0x00000cf0


	//   ....[8]....
        /*008c*/ 	.word	0x00000dd0


	//   ....[9]....
        /*0090*/ 	.word	0x00000e80


	//   ....[10]....
        /*0094*/ 	.word	0x00000ee0


	//----- nvinfo : EIATTR_MAX_THREADS
	.align		4
.L_80:
        /*0098*/ 	.byte	0x04, 0x05
        /*009a*/ 	.short	(.L_82 - .L_81)
.L_81:
        /*009c*/ 	.word	0x00000080
        /*00a0*/ 	.word	0x00000001
        /*00a4*/ 	.word	0x00000001


	//----- nvinfo : EIATTR_CBANK_PARAM_SIZE
	.align		4
.L_82:
        /*00a8*/ 	.byte	0x03, 0x19
        /*00aa*/ 	.short	0x0028


	//----- nvinfo : EIATTR_PARAM_CBANK
	.align		4
        /*00ac*/ 	.byte	0x04, 0x0a
        /*00ae*/ 	.short	(.L_84 - .L_83)
	.align		4
.L_83:
        /*00b0*/ 	.word	index@(.nv.constant0._ZN3cub18CUB_300001_SM_10006detail9transform16transform_kernelINS2_10policy_hubILb1EN4cuda3std3__45tupleIJN6thrust24THRUST_300001_SM_1000_NS17counting_iteratorIiNSA_11use_defaultESC_SC_EEEEEE10policy1000El7randgpuNSA_6detail15normal_iteratorINSA_10device_ptrIdEEEEJSD_EEEvT0_iT1_T2_DpNS2_10kernel_argIT3_EE)
        /*00b4*/ 	.short	0x0380
        /*00b6*/ 	.short	0x0028


	//----- nvinfo : EIATTR_SW_WAR
	.align		4
.L_84:
        /*00b8*/ 	.byte	0x04, 0x36
        /*00ba*/ 	.short	(.L_86 - .L_85)
.L_85:
        /*00bc*/ 	.word	0x00000008
.L_86:


//--------------------- .nv.info._ZN3cub18CUB_300001_SM_10006detail9transform16transform_kernelINS2_10policy_hubILb1EN4cuda3std3__45tupleIJN6thrust24THRUST_300001_SM_1000_NS17counting_iteratorIiNSA_11use_defaultESC_SC_EEEEEE10policy1000Ei7randgpuNSA_6detail15normal_iteratorINSA_10device_ptrIdEEEEJSD_EEEvT0_iT1_T2_DpNS2_10kernel_argIT3_EE --------------------------
	.section	.nv.info._ZN3cub18CUB_300001_SM_10006detail9transform16transform_kernelINS2_10policy_hubILb1EN4cuda3std3__45tupleIJN6thrust24THRUST_300001_SM_1000_NS17counting_iteratorIiNSA_11use_defaultESC_SC_EEEEEE10policy1000Ei7randgpuNSA_6detail15normal_iteratorINSA_10device_ptrIdEEEEJSD_EEEvT0_iT1_T2_DpNS2_10kernel_argIT3_EE,"",@"SHT_CUDA_INFO"
	.sectionflags	@""
	.align	4


	//----- nvinfo : EIATTR_CUDA_API_VERSION
	.align		4
        /*0000*/ 	.byte	0x04, 0x37
        /*0002*/ 	.short	(.L_88 - .L_87)
.L_87:
        /*0004*/ 	.word	0x00000082


	//----- nvinfo : EIATTR_KPARAM_INFO
	.align		4
.L_88:
        /*0008*/ 	.byte	0x04, 0x17
        /*000a*/ 	.short	(.L_90 - .L_89)
.L_89:
        /*000c*/ 	.word	0x00000000
        /*0010*/ 	.short	0x0004
        /*0012*/ 	.short	0x0018
        /*0014*/ 	.byte	0x00, 0xf0, 0x41, 0x00


	//----- nvinfo : EIATTR_KPARAM_INFO
	.align		4
.L_90:
        /*0018*/ 	.byte	0x04, 0x17
        /*001a*/ 	.short	(.L_92 - .L_91)
.L_91:
        /*001c*/ 	.word	0x00000000
        /*0020*/ 	.short	0x0003
        /*0022*/ 	.short	0x0010
        /*0024*/ 	.byte	0x00, 0xf0, 0x21, 0x00


	//----- nvinfo : EIATTR_KPARAM_INFO
	.align		4
.L_92:
        /*0028*/ 	.byte	0x04, 0x17
        /*002a*/ 	.short	(.L_94 - .L_93)
.L_93:
        /*002c*/ 	.word	0x00000000
        /*0030*/ 	.short	0x0002
        /*0032*/ 	.short	0x0008
        /*0034*/ 	.byte	0x00, 0xf0, 0x05, 0x00


	//----- nvinfo : EIATTR_KPARAM_INFO
	.align		4
.L_94:
        /*0038*/ 	.byte	0x04, 0x17
        /*003a*/ 	.short	(.L_96 - .L_95)
.L_95:
        /*003c*/ 	.word	0x00000000
        /*0040*/ 	.short	0x0001
        /*0042*/ 	.short	0x0004
        /*0044*/ 	.byte	0x00, 0xf0, 0x11, 0x00


	//----- nvinfo : EIATTR_KPARAM_INFO
	.align		4
.L_96:
        /*0048*/ 	.byte	0x04, 0x17
        /*004a*/ 	.short	(.L_98 - .L_97)
.L_97:
        /*004c*/ 	.word	0x00000000
        /*0050*/ 	.short	0x0000
        /*0052*/ 	.short	0x0000
        /*0054*/ 	.byte	0x00, 0xf0, 0x11, 0x00


	//----- nvinfo : EIATTR_SPARSE_MMA_MASK
	.align		4
.L_98:
        /*0058*/ 	.byte	0x03, 0x50
        /*005a*/ 	.short	0x0000


	//----- nvinfo : EIATTR_MAXREG_COUNT
	.align		4
        /*005c*/ 	.byte	0x03, 0x1b
        /*005e*/ 	.short	0x00ff


	//----- nvinfo : EIATTR_MERCURY_ISA_VERSION
	.align		4
        /*0060*/ 	.byte	0x03, 0x5f
        /*0062*/ 	.short	0x0101


	//----- nvinfo : EIATTR_VRC_CTA_INIT_COUNT
	.align		4
        /*0064*/ 	.byte	0x02, 0x4a
	.zero		1
	.zero		1


	//----- nvinfo : EIATTR_EXIT_INSTR_OFFSETS
	.align		4
        /*0068*/ 	.byte	0x04, 0x1c
        /*006a*/ 	.short	(.L_100 - .L_99)


	//   ....[0]....
.L_99:
        /*006c*/ 	.word	0x000000d0


	//   ....[1]....
        /*0070*/ 	.word	0x000002b0


	//   ....[2]....
        /*0074*/ 	.word	0x000003a0


	//   ....[3]....
        /*0078*/ 	.word	0x00000450


	//   ....[4]....
        /*007c*/ 	.word	0x000004b0


	//   ....[5]....
        /*0080*/ 	.word	0x000004d0


	//   ....[6]....
        /*0084*/ 	.word	0x00000830


	//   ....[7]....
        /*0088*/ 	.word	0x000009f0


	//   ....[8]....
        /*008c*/ 	.word	0x00000b00


	//   ....[9]....
        /*0090*/ 	.word	0x00000b30


	//   ....[10]....
        /*0094*/ 	.word	0x00000b80


	//----- nvinfo : EIATTR_MAX_THREADS
	.align		4
.L_100:
        /*0098*/ 	.byte	0x04, 0x05
        /*009a*/ 	.short	(.L_102 - .L_101)
.L_101:
        /*009c*/ 	.word	0x00000080
        /*00a0*/ 	.word	0x00000001
        /*00a4*/ 	.word	0x00000001


	//----- nvinfo : EIATTR_CBANK_PARAM_SIZE
	.align		4
.L_102:
        /*00a8*/ 	.byte	0x03, 0x19
        /*00aa*/ 	.short	0x0028


	//----- nvinfo : EIATTR_PARAM_CBANK
	.align		4
        /*00ac*/ 	.byte	0x04, 0x0a
        /*00ae*/ 	.short	(.L_104 - .L_103)
	.align		4
.L_103:
        /*00b0*/ 	.word	index@(.nv.constant0._ZN3cub18CUB_300001_SM_10006detail9transform16transform_kernelINS2_10policy_hubILb1EN4cuda3std3__45tupleIJN6thrust24THRUST_300001_SM_1000_NS17counting_iteratorIiNSA_11use_defaultESC_SC_EEEEEE10policy1000Ei7randgpuNSA_6detail15normal_iteratorINSA_10device_ptrIdEEEEJSD_EEEvT0_iT1_T2_DpNS2_10kernel_argIT3_EE)
        /*00b4*/ 	.short	0x0380
        /*00b6*/ 	.short	0x0028


	//----- nvinfo : EIATTR_SW_WAR
	.align		4
.L_104:
        /*00b8*/ 	.byte	0x04, 0x36
        /*00ba*/ 	.short	(.L_106 - .L_105)
.L_105:
        /*00bc*/ 	.word	0x00000008
.L_106:


//--------------------- .nv.info._ZN3cub18CUB_300001_SM_10006detail8for_each13static_kernelINS2_12policy_hub_t12policy_500_tEmN6thrust24THRUST_300001_SM_1000_NS8cuda_cub20__uninitialized_fill7functorINS7_10device_ptrIdEEdEEEEvT0_T1_ --------------------------
	.section	.nv.info._ZN3cub18CUB_300001_SM_10006detail8for_each13static_kernelINS2_12policy_hub_t12policy_500_tEmN6thrust24THRUST_300001_SM_1000_NS8cuda_cub20__uninitialized_fill7functorINS7_10device_ptrIdEEdEEEEvT0_T1_,"",@"SHT_CUDA_INFO"
	.sectionflags	@""
	.align	4


	//----- nvinfo : EIATTR_CUDA_API_VERSION
	.align		4
        /*0000*/ 	.byte	0x04, 0x37
        /*0002*/ 	.short	(.L_108 - .L_107)
.L_107:
        /*0004*/ 	.word	0x00000082


	//----- nvinfo : EIATTR_KPARAM_INFO
	.align		4
.L_108:
        /*0008*/ 	.byte	0x04, 0x17
        /*000a*/ 	.short	(.L_110 - .L_109)
.L_109:
        /*000c*/ 	.word	0x00000000
        /*0010*/ 	.short	0x0001
        /*0012*/ 	.short	0x0008
        /*0014*/ 	.byte	0x00, 0xf0, 0x41, 0x00


	//----- nvinfo : EIATTR_KPARAM_INFO
	.align		4
.L_110:
        /*0018*/ 	.byte	0x04, 0x17
        /*001a*/ 	.short	(.L_112 - .L_111)
.L_111:
        /*001c*/ 	.word	0x00000000
        /*0020*/ 	.short	0x0000
        /*0022*/ 	.short	0x0000
        /*0024*/ 	.byte	0x00, 0xf0, 0x21, 0x00


	//----- nvinfo : EIATTR_SPARSE_MMA_MASK
	.align		4
.L_112:
        /*0028*/ 	.byte	0x03, 0x50
        /*002a*/ 	.short	0x0000


	//----- nvinfo : EIATTR_MAXREG_COUNT
	.align		4
        /*002c*/ 	.byte	0x03, 0x1b
        /*002e*/ 	.short	0x00ff


	//----- nvinfo : EIATTR_MERCURY_ISA_VERSION
	.align		4
        /*0030*/ 	.byte	0x03, 0x5f
        /*0032*/ 	.short	0x0101


	//----- nvinfo : EIATTR_VRC_CTA_INIT_COUNT
	.align		4
        /*0034*/ 	.byte	0x02, 0x4a
	.zero		1
	.zero		1


	//----- nvinfo : EIATTR_EXIT_INSTR_OFFSETS
	.align		4
        /*0038*/ 	.byte	0x04, 0x1c
        /*003a*/ 	.short	(.L_114 - .L_113)


	//   ....[0]....
.L_113:
        /*003c*/ 	.word	0x00000130


	//   ....[1]....
        /*0040*/ 	.word	0x00000230


	//   ....[2]....
        /*0044*/ 	.word	0x00000260


	//----- nvinfo : EIATTR_MAX_THREADS
	.align		4
.L_114:
        /*0048*/ 	.byte	0x04, 0x05
        /*004a*/ 	.short	(.L_116 - .L_115)
.L_115:
        /*004c*/ 	.word	0x00000100
        /*0050*/ 	.word	0x00000001
        /*0054*/ 	.word	0x00000001


	//----- nvinfo : EIATTR_CBANK_PARAM_SIZE
	.align		4
.L_116:
        /*0058*/ 	.byte	0x03, 0x19
        /*005a*/ 	.short	0x0018


	//----- nvinfo : EIATTR_PARAM_CBANK
	.align		4
        /*005c*/ 	.byte	0x04, 0x0a
        /*005e*/ 	.short	(.L_118 - .L_117)
	.align		4
.L_117:
        /*0060*/ 	.word	index@(.nv.constant0._ZN3cub18CUB_300001_SM_10006detail8for_each13static_kernelINS2_12policy_hub_t12policy_500_tEmN6thrust24THRUST_300001_SM_1000_NS8cuda_cub20__uninitialized_fill7functorINS7_10device_ptrIdEEdEEEEvT0_T1_)
        /*0064*/ 	.short	0x0380
        /*0066*/ 	.short	0x0018


	//----- nvinfo : EIATTR_SW_WAR
	.align		4
.L_118:
        /*0068*/ 	.byte	0x04, 0x36
        /*006a*/ 	.short	(.L_120 - .L_119)
.L_119:
        /*006c*/ 	.word	0x00000008
.L_120:


//--------------------- .nv.info._ZN3cub18CUB_300001_SM_10006detail11EmptyKernelIvEEvv --------------------------
	.section	.nv.info._ZN3cub18CUB_300001_SM_10006detail11EmptyKernelIvEEvv,"",@"SHT_CUDA_INFO"
	.sectionflags	@""
	.align	4


	//----- nvinfo : EIATTR_CUDA_API_VERSION
	.align		4
        /*0000*/ 	.byte	0x04, 0x37
        /*0002*/ 	.short	(.L_122 - .L_121)
.L_121:
        /*0004*/ 	.word	0x00000082


	//----- nvinfo : EIATTR_SPARSE_MMA_MASK
	.align		4
.L_122:
        /*0008*/ 	.byte	0x03, 0x50
        /*000a*/ 	.short	0x0000


	//----- nvinfo : EIATTR_MAXREG_COUNT
	.align		4
        /*000c*/ 	.byte	0x03, 0x1b
        /*000e*/ 	.short	0x00ff


	//----- nvinfo : EIATTR_MERCURY_ISA_VERSION
	.align		4
        /*0010*/ 	.byte	0x03, 0x5f
        /*0012*/ 	.short	0x0101


	//----- nvinfo : EIATTR_VRC_CTA_INIT_COUNT
	.align		4
        /*0014*/ 	.byte	0x02, 0x4a
	.zero		1
	.zero		1


	//----- nvinfo : EIATTR_EXIT_INSTR_OFFSETS
	.align		4
        /*0018*/ 	.byte	0x04, 0x1c
        /*001a*/ 	.short	(.L_124 - .L_123)


	//   ....[0]....
.L_123:
        /*001c*/ 	.word	0x00000010


	//----- nvinfo : EIATTR_SW_WAR
	.align		4
.L_124:
        /*0020*/ 	.byte	0x04, 0x36
        /*0022*/ 	.short	(.L_126 - .L_125)
.L_125:
        /*0024*/ 	.word	0x00000008
.L_126:


//--------------------- .nv.callgraph             --------------------------
	.section	.nv.callgraph,"",@"SHT_CUDA_CALLGRAPH"
	.align	4
	.sectionentsize	8
	.align		4
        /*0000*/ 	.word	0x00000000
	.align		4
        /*0004*/ 	.word	0xffffffff
	.align		4
        /*0008*/ 	.word	0x00000000
	.align		4
        /*000c*/ 	.word	0xfffffffe
	.align		4
        /*0010*/ 	.word	0x00000000
	.align		4
        /*0014*/ 	.word	0xfffffffd
	.align		4
        /*0018*/ 	.word	0x00000000
	.align		4
        /*001c*/ 	.word	0xfffffffc


//--------------------- .nv.constant4             --------------------------
	.section	.nv.constant4,"a",@progbits
	.align	8
	.align		8
.nv.constant4:
        /*0000*/ 	.dword	_ZN30_INTERNAL_3ec65328_4_k_cu_main4cuda3std3__45__cpo5beginE
	.align		8
        /*0008*/ 	.dword	_ZN30_INTERNAL_3ec65328_4_k_cu_main4cuda3std3__45__cpo3endE
	.align		8
        /*0010*/ 	.dword	_ZN30_INTERNAL_3ec65328_4_k_cu_main4cuda3std3__45__cpo6cbeginE
	.align		8
        /*0018*/ 	.dword	_ZN30_INTERNAL_3ec65328_4_k_cu_main4cuda3std3__45__cpo4cendE
	.align		8
        /*0020*/ 	.dword	_ZN30_INTERNAL_3ec65328_4_k_cu_main4cuda3std3__45__cpo6rbeginE
	.align		8
        /*0028*/ 	.dword	_ZN30_INTERNAL_3ec65328_4_k_cu_main4cuda3std3__45__cpo4rendE
	.align		8
        /*0030*/ 	.dword	_ZN30_INTERNAL_3ec65328_4_k_cu_main4cuda3std3__45__cpo7crbeginE
	.align		8
        /*0038*/ 	.dword	_ZN30_INTERNAL_3ec65328_4_k_cu_main4cuda3std3__45__cpo5crendE
	.align		8
        /*0040*/ 	.dword	_ZN30_INTERNAL_3ec65328_4_k_cu_main4cuda3std3__432_GLOBAL__N__3ec65328_4_k_cu_main6ignoreE
	.align		8
        /*0048*/ 	.dword	_ZN30_INTERNAL_3ec65328_4_k_cu_main4cuda3std3__419piecewise_constructE
	.align		8
        /*0050*/ 	.dword	_ZN30_INTERNAL_3ec65328_4_k_cu_main4cuda3std3__48in_placeE
	.align		8
        /*0058*/ 	.dword	_ZN30_INTERNAL_3ec65328_4_k_cu_main4cuda3std3__420unreachable_sentinelE
	.align		8
        /*0060*/ 	.dword	_ZN30_INTERNAL_3ec65328_4_k_cu_main4cuda3std3__47nulloptE
	.align		8
        /*0068*/ 	.dword	_ZN30_INTERNAL_3ec65328_4_k_cu_main4cuda3std3__48unexpectE
	.align		8
        /*0070*/ 	.dword	_ZN30_INTERNAL_3ec65328_4_k_cu_main4cuda3std6ranges3__45__cpo4swapE
	.align		8
        /*0078*/ 	.dword	_ZN30_INTERNAL_3ec65328_4_k_cu_main4cuda3std6ranges3__45__cpo9iter_moveE
	.align		8
        /*0080*/ 	.dword	_ZN30_INTERNAL_3ec65328_4_k_cu_main4cuda3std6ranges3__45__cpo5beginE
	.align		8
        /*0088*/ 	.dword	_ZN30_INTERNAL_3ec65328_4_k_cu_main4cuda3std6ranges3__45__cpo3endE
	.align		8
        /*0090*/ 	.dword	_ZN30_INTERNAL_3ec65328_4_k_cu_main4cuda3std6ranges3__45__cpo6cbeginE
	.align		8
        /*0098*/ 	.dword	_ZN30_INTERNAL_3ec65328_4_k_cu_main4cuda3std6ranges3__45__cpo4cendE
	.align		8
        /*00a0*/ 	.dword	_ZN30_INTERNAL_3ec65328_4_k_cu_main4cuda3std6ranges3__45__cpo7advanceE
	.align		8
        /*00a8*/ 	.dword	_ZN30_INTERNAL_3ec65328_4_k_cu_main4cuda3std6ranges3__45__cpo9iter_swapE
	.align		8
        /*00b0*/ 	.dword	_ZN30_INTERNAL_3ec65328_4_k_cu_main4cuda3std6ranges3__45__cpo4nextE
	.align		8
        /*00b8*/ 	.dword	_ZN30_INTERNAL_3ec65328_4_k_cu_main4cuda3std6ranges3__45__cpo4prevE
	.align		8
        /*00c0*/ 	.dword	_ZN30_INTERNAL_3ec65328_4_k_cu_main4cuda3std6ranges3__45__cpo4dataE
	.align		8
        /*00c8*/ 	.dword	_ZN30_INTERNAL_3ec65328_4_k_cu_main4cuda3std6ranges3__45__cpo5cdataE
	.align		8
        /*00d0*/ 	.dword	_ZN30_INTERNAL_3ec65328_4_k_cu_main4cuda3std6ranges3__45__cpo4sizeE
	.align		8
        /*00d8*/ 	.dword	_ZN30_INTERNAL_3ec65328_4_k_cu_main4cuda3std6ranges3__45__cpo5ssizeE
	.align		8
        /*00e0*/ 	.dword	_ZN30_INTERNAL_3ec65328_4_k_cu_main4cuda3std6ranges3__45__cpo8distanceE
	.align		8
        /*00e8*/ 	.dword	_ZN30_INTERNAL_3ec65328_4_k_cu_main6thrust24THRUST_300001_SM_1000_NS8cuda_cub3parE
	.align		8
        /*00f0*/ 	.dword	_ZN30_INTERNAL_3ec65328_4_k_cu_main6thrust24THRUST_300001_SM_1000_NS8cuda_cub10par_nosyncE
	.align		8
        /*00f8*/ 	.dword	_ZN30_INTERNAL_3ec65328_4_k_cu_main6thrust24THRUST_300001_SM_1000_NS6system6detail10sequential3seqE
	.align		8
        /*0100*/ 	.dword	_ZN30_INTERNAL_3ec65328_4_k_cu_main6thrust24THRUST_300001_SM_1000_NS12placeholders2_1E
	.align		8
        /*0108*/ 	.dword	_ZN30_INTERNAL_3ec65328_4_k_cu_main6thrust24THRUST_300001_SM_1000_NS12placeholders2_2E
	.align		8
        /*0110*/ 	.dword	_ZN30_INTERNAL_3ec65328_4_k_cu_main6thrust24THRUST_300001_SM_1000_NS12placeholders2_3E
	.align		8
        /*0118*/ 	.dword	_ZN30_INTERNAL_3ec65328_4_k_cu_main6thrust24THRUST_300001_SM_1000_NS12placeholders2_4E
	.align		8
        /*0120*/ 	.dword	_ZN30_INTERNAL_3ec65328_4_k_cu_main6thrust24THRUST_300001_SM_1000_NS12placeholders2_5E
	.align		8
        /*0128*/ 	.dword	_ZN30_INTERNAL_3ec65328_4_k_cu_main6thrust24THRUST_300001_SM_1000_NS12placeholders2_6E
	.align		8
        /*0130*/ 	.dword	_ZN30_INTERNAL_3ec65328_4_k_cu_main6thrust24THRUST_300001_SM_1000_NS12placeholders2_7E
	.align		8
        /*0138*/ 	.dword	_ZN30_INTERNAL_3ec65328_4_k_cu_main6thrust24THRUST_300001_SM_1000_NS12placeholders2_8E
	.align		8
        /*0140*/ 	.dword	_ZN30_INTERNAL_3ec65328_4_k_cu_main6thrust24THRUST_300001_SM_1000_NS12placeholders2_9E
	.align		8
        /*0148*/ 	.dword	_ZN30_INTERNAL_3ec65328_4_k_cu_main6thrust24THRUST_300001_SM_1000_NS12placeholders3_10E
	.align		8
        /*0150*/ 	.dword	_ZN30_INTERNAL_3ec65328_4_k_cu_main6thrust24THRUST_300001_SM_1000_NS3seqE


//--------------------- .text._ZN3cub18CUB_300001_SM_10006detail9transform16transform_kernelINS2_10policy_hubILb1EN4cuda3std3__45tupleIJN6thrust24THRUST_300001_SM_1000_NS17counting_iteratorIiNSA_11use_defaultESC_SC_EEEEEE10policy1000El7randgpuNSA_6detail15normal_iteratorINSA_10device_ptrIdEEEEJSD_EEEvT0_iT1_T2_DpNS2_10kernel_argIT3_EE --------------------------
	.section	.text._ZN3cub18CUB_300001_SM_10006detail9transform16transform_kernelINS2_10policy_hubILb1EN4cuda3std3__45tupleIJN6thrust24THRUST_300001_SM_1000_NS17counting_iteratorIiNSA_11use_defaultESC_SC_EEEEEE10policy1000El7randgpuNSA_6detail15normal_iteratorINSA_10device_ptrIdEEEEJSD_EEEvT0_iT1_T2_DpNS2_10kernel_argIT3_EE,"ax",@progbits
	.align	128
        .global         _ZN3cub18CUB_300001_SM_10006detail9transform16transform_kernelINS2_10policy_hubILb1EN4cuda3std3__45tupleIJN6thrust24THRUST_300001_SM_1000_NS17counting_iteratorIiNSA_11use_defaultESC_SC_EEEEEE10policy1000El7randgpuNSA_6detail15normal_iteratorINSA_10device_ptrIdEEEEJSD_EEEvT0_iT1_T2_DpNS2_10kernel_argIT3_EE
        .type           _ZN3cub18CUB_300001_SM_10006detail9transform16transform_kernelINS2_10policy_hubILb1EN4cuda3std3__45tupleIJN6thrust24THRUST_300001_SM_1000_NS17counting_iteratorIiNSA_11use_defaultESC_SC_EEEEEE10policy1000El7randgpuNSA_6detail15normal_iteratorINSA_10device_ptrIdEEEEJSD_EEEvT0_iT1_T2_DpNS2_10kernel_argIT3_EE,@function
        .size           _ZN3cub18CUB_300001_SM_10006detail9transform16transform_kernelINS2_10policy_hubILb1EN4cuda3std3__45tupleIJN6thrust24THRUST_300001_SM_1000_NS17counting_iteratorIiNSA_11use_defaultESC_SC_EEEEEE10policy1000El7randgpuNSA_6detail15normal_iteratorINSA_10device_ptrIdEEEEJSD_EEEvT0_iT1_T2_DpNS2_10kernel_argIT3_EE,(.L_x_21 - _ZN3cub18CUB_300001_SM_10006detail9transform16transform_kernelINS2_10policy_hubILb1EN4cuda3std3__45tupleIJN6thrust24THRUST_300001_SM_1000_NS17counting_iteratorIiNSA_11use_defaultESC_SC_EEEEEE10policy1000El7randgpuNSA_6detail15normal_iteratorINSA_10device_ptrIdEEEEJSD_EEEvT0_iT1_T2_DpNS2_10kernel_argIT3_EE)
        .other          _ZN3cub18CUB_300001_SM_10006detail9transform16transform_kernelINS2_10policy_hubILb1EN4cuda3std3__45tupleIJN6thrust24THRUST_300001_SM_1000_NS17counting_iteratorIiNSA_11use_defaultESC_SC_EEEEEE10policy1000El7randgpuNSA_6detail15normal_iteratorINSA_10device_ptrIdEEEEJSD_EEEvT0_iT1_T2_DpNS2_10kernel_argIT3_EE,@"STO_CUDA_ENTRY STV_DEFAULT"
_ZN3cub18CUB_300001_SM_10006detail9transform16transform_kernelINS2_10policy_hubILb1EN4cuda3std3__45tupleIJN6thrust24THRUST_300001_SM_1000_NS17counting_iteratorIiNSA_11use_defaultESC_SC_EEEEEE10policy1000El7randgpuNSA_6detail15normal_iteratorINSA_10device_ptrIdEEEEJSD_EEEvT0_iT1_T2_DpNS2_10kernel_argIT3_EE:
.text._ZN3cub18CUB_300001_SM_10006detail9transform16transform_kernelINS2_10policy_hubILb1EN4cuda3std3__45tupleIJN6thrust24THRUST_300001_SM_1000_NS17counting_iteratorIiNSA_11use_defaultESC_SC_EEEEEE10policy1000El7randgpuNSA_6detail15normal_iteratorINSA_10device_ptrIdEEEEJSD_EEEvT0_iT1_T2_DpNS2_10kernel_argIT3_EE:
[----:B------:R-:W-:Y:S08]  /*0000*/  LDC R1, c[0x0][0x37c] ;  /* 0x0000df00ff017b82 */ /* 0x000ff00000000800 */
[----:B------:R-:W0:Y:S01]  /*0010*/  LDC R0, c[0x0][0x388] ;  /* 0x0000e200ff007b82 */ /* 0x000e220000000800 */
[----:B------:R-:W1:Y:S07]  /*0020*/  LDCU.64 UR6, c[0x0][0x380] ;  /* 0x00007000ff0677ac */ /* 0x000e6e0008000a00 */
[----:B------:R-:W2:Y:S08]  /*0030*/  S2UR UR4, SR_CTAID.X ;  /* 0x00000000000479c3 */ /* 0x000eb00000002500 */
[----:B------:R-:W3:Y:S01]  /*0040*/  LDC.64 R8, c[0x0][0x390] ;  /* 0x0000e400ff087b82 */ /* 0x000ee20000000a00 */
[----:B0-----:R-:W-:-:S05]  /*0050*/  IMAD.SHL.U32 R5, R0, 0x80, RZ ;  /* 0x0000008000057824 */ /* 0x001fca00078e00ff */
[----:B------:R-:W-:Y:S01]  /*0060*/  SHF.R.S32.HI R4, RZ, 0x1f, R5 ;  /* 0x0000001fff047819 */ /* 0x000fe20000011405 */
[----:B--2---:R-:W-:-:S04]  /*0070*/  IMAD.WIDE.U32 R2, R5, UR4, RZ ;  /* 0x0000000405027c25 */ /* 0x004fc8000f8e00ff */
[----:B------:R-:W-:Y:S01]  /*0080*/  IMAD R7, R4, UR4, RZ ;  /* 0x0000000404077c24 */ /* 0x000fe2000f8e02ff */
[----:B-1----:R-:W-:Y:S01]  /*0090*/  IADD3 R6, P1, PT, -R2, UR6, RZ ;  /* 0x0000000602067c10 */ /* 0x002fe2000ff3e1ff */
[----:B------:R-:W0:Y:S02]  /*00a0*/  LDCU.64 UR4, c[0x0][0x358] ;  /* 0x00006b00ff0477ac */ /* 0x000e240008000a00 */
[----:B------:R-:W-:Y:S01]  /*00b0*/  IMAD.IADD R7, R3, 0x1, R7 ;  /* 0x0000000103077824 */ /* 0x000fe200078e0207 */
[----:B------:R-:W-:-:S04]  /*00c0*/  ISETP.LT.U32.AND P0, PT, R6, R5, PT ;  /* 0x000000050600720c */ /* 0x000fc80003f01070 */
[----:B------:R-:W-:-:S04]  /*00d0*/  IADD3.X R3, PT, PT, ~R7, UR7, RZ, P1, !PT ;  /* 0x0000000707037c10 */ /* 0x000fc80008ffe5ff */
[----:B------:R-:W-:-:S04]  /*00e0*/  ISETP.LT.AND.EX P0, PT, R3, R4, PT, P0 ;  /* 0x000000040300720c */ /* 0x000fc80003f01300 */
[----:B------:R-:W-:Y:S02]  /*00f0*/  SEL R4, R6, R5, P0 ;  /* 0x0000000506047207 */ /* 0x000fe40000000000 */
[C---:B------:R-:W-:Y:S02]  /*0100*/  SHF.L.U64.HI R6, R2.reuse, 0x3, R7 ;  /* 0x0000000302067819 */ /* 0x040fe40000010207 */
[----:B------:R-:W-:Y:S02]  /*0110*/  ISETP.NE.AND P0, PT, R5, R4, PT ;  /* 0x000000040500720c */ /* 0x000fe40003f05270 */
[----:B---3--:R-:W-:-:S05]  /*0120*/  LEA R2, P1, R2, R8, 0x3 ;  /* 0x0000000802027211 */ /* 0x008fca00078218ff */
[----:B------:R-:W-:-:S06]  /*0130*/  IMAD.X R3, R6, 0x1, R9, P1 ;  /* 0x0000000106037824 */ /* 0x000fcc00008e0609 */
[----:B0-----:R-:W-:Y:S05]  /*0140*/  @!P0 BRA `(.L_x_0) ;  /* 0x0000000800608947 */ /* 0x001fea0003800000 */
[----:B------:R-:W-:-:S13]  /*0150*/  ISETP.GE.AND P0, PT, R0, 0x1, PT ;  /* 0x000000010000780c */ /* 0x000fda0003f06270 */
[----:B------:R-:W-:Y:S05]  /*0160*/  @!P0 EXIT ;  /* 0x000000000000894d */ /* 0x000fea0003800000 */
[----:B------:R-:W0:Y:S01]  /*0170*/  S2R R5, SR_TID.X ;  /* 0x0000000000057919 */ /* 0x000e220000002100 */
[C---:B------:R-:W-:Y:S01]  /*0180*/  ISETP.GE.U32.AND P0, PT, R0.reuse, 0x8, PT ;  /* 0x000000080000780c */ /* 0x040fe20003f06070 */
[----:B------:R-:W-:Y:S01]  /*0190*/  HFMA2 R6, -RZ, RZ, 0, 0 ;  /* 0x00000000ff067431 */ /* 0x000fe200000001ff */
[----:B------:R-:W-:-:S11]  /*01a0*/  LOP3.LUT R22, R0, 0x7, RZ, 0xc0, !PT ;  /* 0x0000000700167812 */ /* 0x000fd600078ec0ff */
[----:B------:R-:W-:Y:S05]  /*01b0*/  @!P0 BRA `(.L_x_1) ;  /* 0x0000000400688947 */ /* 0x000fea0003800000 */
[CC--:B0-----:R-:W-:Y:S01]  /*01c0*/  ISETP.GE.AND P6, PT, R5.reuse, R4.reuse, PT ;  /* 0x000000040500720c */ /* 0x0c1fe20003fc6270 */
[C---:B------:R-:W-:Y:S01]  /*01d0*/  VIADD R7, R5.reuse, 0x100 ;  /* 0x0000010005077836 */ /* 0x040fe20000000000 */
[C---:B------:R-:W-:Y:S01]  /*01e0*/  IADD3 R13, PT, PT, R5.reuse, 0x200, RZ ;  /* 0x00000200050d7810 */ /* 0x040fe20007ffe0ff */
[C---:B------:R-:W-:Y:S02]  /*01f0*/  VIADD R11, R5.reuse, 0x180 ;  /* 0x00000180050b7836 */ /* 0x040fe40000000000 */
[----:B------:R-:W-:Y:S01]  /*0200*/  VIADD R9, R5, 0x80 ;  /* 0x0000008005097836 */ /* 0x000fe20000000000 */
[-C--:B------:R-:W-:Y:S01]  /*0210*/  ISETP.GE.AND P4, PT, R7, R4.reuse, PT ;  /* 0x000000040700720c */ /* 0x080fe20003f86270 */
[----:B------:R-:W-:Y:S01]  /*0220*/  VIADD R15, R5, 0x280 ;  /* 0x00000280050f7836 */ /* 0x000fe20000000000 */
[-C--:B------:R-:W-:Y:S01]  /*0230*/  ISETP.GE.AND P3, PT, R11, R4.reuse, PT ;  /* 0x000000040b00720c */ /* 0x080fe20003f66270 */
[----:B------:R-:W-:Y:S01]  /*0240*/  VIADD R17, R5, 0x300 ;  /* 0x0000030005117836 */ /* 0x000fe20000000000 */
[-C--:B------:R-:W-:Y:S01]  /*0250*/  ISETP.GE.AND P2, PT, R13, R4.reuse, PT ;  /* 0x000000040d00720c */ /* 0x080fe20003f46270 */
[----:B------:R-:W-:Y:S01]  /*0260*/  VIADD R13, R5, 0x380 ;  /* 0x00000380050d7836 */ /* 0x000fe20000000000 */
[----:B------:R-:W-:Y:S01]  /*0270*/  ISETP.GE.AND P5, PT, R9, R4, PT ;  /* 0x000000040900720c */ /* 0x000fe20003fa6270 */
[----:B------:R-:W-:Y:S01]  /*0280*/  @!P6 IMAD.WIDE.U32 R6, R5, 0x8, R2 ;  /* 0x000000080506e825 */ /* 0x000fe200078e0002 */
[----:B------:R-:W-:-:S02]  /*0290*/  @!P6 MOV R11, 0x40390016 ;  /* 0x40390016000be802 */ /* 0x000fc40000000f00 */
[-C--:B------:R-:W-:Y:S01]  /*02a0*/  ISETP.GE.AND P1, PT, R15, R4.reuse, PT ;  /* 0x000000040f00720c */ /* 0x080fe20003f26270 */
[----:B------:R-:W-:Y:S01]  /*02b0*/  @!P6 IMAD.MOV.U32 R10, RZ, RZ, 0x18a40058 ;  /* 0x18a40058ff0ae424 */ /* 0x000fe200078e00ff */
[-C--:B------:R-:W-:Y:S01]  /*02c0*/  ISETP.GE.AND P0, PT, R17, R4.reuse, PT ;  /* 0x000000041100720c */ /* 0x080fe20003f06270 */
[----:B------:R-:W-:Y:S01]  /*02d0*/  IMAD.WIDE R8, R9, 0x8, R2 ;  /* 0x0000000809087825 */ /* 0x000fe200078e0202 */
[----:B------:R-:W-:Y:S02]  /*02e0*/  @!P4 MOV R14, 0x18a40058 ;  /* 0x18a40058000ec802 */ /* 0x000fe40000000f00 */
[----:B------:R0:W-:Y:S01]  /*02f0*/  @!P6 STG.E.64 desc[UR4][R6.64], R10 ;  /* 0x0000000a0600e986 */ /* 0x0001e2000c101b04 */
[----:B------:R-:W-:Y:S01]  /*0300*/  ISETP.GE.AND P6, PT, R13, R4, PT ;  /* 0x000000040d00720c */ /* 0x000fe20003fc6270 */
[----:B------:R-:W-:Y:S01]  /*0310*/  @!P4 IMAD.MOV.U32 R15, RZ, RZ, 0x40390016 ;  /* 0x40390016ff0fc424 */ /* 0x000fe200078e00ff */
[----:B------:R-:W-:Y:S01]  /*0320*/  @!P2 MOV R18, 0x18a40058 ;  /* 0x18a400580012a802 */ /* 0x000fe20000000f00 */
[----:B------:R-:W-:-:S02]  /*0330*/  @!P5 IMAD.MOV.U32 R12, RZ, RZ, 0x18a40058 ;  /* 0x18a40058ff0cd424 */ /* 0x000fc400078e00ff */
[----:B------:R-:W-:Y:S01]  /*0340*/  @!P5 IMAD.MOV.U32 R13, RZ, RZ, 0x40390016 ;  /* 0x40390016ff0dd424 */ /* 0x000fe200078e00ff */
[----:B------:R1:W-:Y:S01]  /*0350*/  @!P4 STG.E.64 desc[UR4][R8.64+0x400], R14 ;  /* 0x0004000e0800c986 */ /* 0x0003e2000c101b04 */
[----:B------:R-:W-:Y:S01]  /*0360*/  @!P3 IMAD.MOV.U32 R16, RZ, RZ, 0x18a40058 ;  /* 0x18a40058ff10b424 */ /* 0x000fe200078e00ff */
[----:B------:R-:W-:Y:S01]  /*0370*/  @!P0 MOV R24, 0x18a40058 ;  /* 0x18a4005800188802 */ /* 0x000fe20000000f00 */
[----:B------:R-:W-:Y:S01]  /*0380*/  @!P3 IMAD.MOV.U32 R17, RZ, RZ, 0x40390016 ;  /* 0x40390016ff11b424 */ /* 0x000fe200078e00ff */
[----:B------:R1:W-:Y:S01]  /*0390*/  @!P5 STG.E.64 desc[UR4][R8.64], R12 ;  /* 0x0000000c0800d986 */ /* 0x0003e2000c101b04 */
[----:B------:R-:W-:Y:S02]  /*03a0*/  @!P2 IMAD.MOV.U32 R19, RZ, RZ, 0x40390016 ;  /* 0x40390016ff13a424 */ /* 0x000fe400078e00ff */
[----:B------:R-:W-:Y:S01]  /*03b0*/  @!P1 IMAD.MOV.U32 R20, RZ, RZ, 0x18a40058 ;  /* 0x18a40058ff149424 */ /* 0x000fe200078e00ff */
[----:B------:R1:W-:Y:S01]  /*03c0*/  @!P3 STG.E.64 desc[UR4][R8.64+0x800], R16 ;  /* 0x000800100800b986 */ /* 0x0003e2000c101b04 */
[----:B------:R-:W-:Y:S01]  /*03d0*/  @!P1 IMAD.MOV.U32 R21, RZ, RZ, 0x40390016 ;  /* 0x40390016ff159424 */ /* 0x000fe200078e00ff */
[----:B0-----:R-:W-:Y:S01]  /*03e0*/  LOP3.LUT R6, R0, 0x7ffffff8, RZ, 0xc0, !PT ;  /* 0x7ffffff800067812 */ /* 0x001fe200078ec0ff */
[----:B------:R-:W-:Y:S01]  /*03f0*/  @!P6 IMAD.MOV.U32 R10, RZ, RZ, 0x18a40058 ;  /* 0x18a40058ff0ae424 */ /* 0x000fe200078e00ff */
[----:B------:R1:W-:Y:S01]  /*0400*/  @!P2 STG.E.64 desc[UR4][R8.64+0xc00], R18 ;  /* 0x000c00120800a986 */ /* 0x0003e2000c101b04 */
[----:B------:R-:W-:-:S02]  /*0410*/  @!P6 IMAD.MOV.U32 R11, RZ, RZ, 0x40390016 ;  /* 0x40390016ff0be424 */ /* 0x000fc400078e00ff */
[----:B------:R-:W-:Y:S01]  /*0420*/  @!P0 IMAD.MOV.U32 R25, RZ, RZ, 0x40390016 ;  /* 0x40390016ff198424 */ /* 0x000fe200078e00ff */
[----:B------:R1:W-:Y:S04]  /*0430*/  @!P1 STG.E.64 desc[UR4][R8.64+0x1000], R20 ;  /* 0x0010001408009986 */ /* 0x0003e8000c101b04 */
[----:B------:R1:W-:Y:S04]  /*0440*/  @!P6 STG.E.64 desc[UR4][R8.64+0x1800], R10 ;  /* 0x0018000a0800e986 */ /* 0x0003e8000c101b04 */
[----:B------:R1:W-:Y:S01]  /*0450*/  @!P0 STG.E.64 desc[UR4][R8.64+0x1400], R24 ;  /* 0x0014001808008986 */ /* 0x0003e2000c101b04 */
[----:B------:R-:W-:-:S13]  /*0460*/  ISETP.NE.AND P0, PT, R6, 0x8, PT ;  /* 0x000000080600780c */ /* 0x000fda0003f05270 */
[----:B-1----:R-:W-:Y:S05]  /*0470*/  @!P0 BRA `(.L_x_1) ;  /* 0x0000000000b88947 */ /* 0x002fea0003800000 */
[----:B------:R-:W-:-:S07]  /*0480*/  MOV R0, 0x8 ;  /* 0x0000000800007802 */ /* 0x000fce0000000f00 */
.L_x_2:
[C---:B------:R-:W-:Y:S02]  /*0490*/  IMAD R19, R0.reuse, 0x80, R5 ;  /* 0x0000008000137824 */ /* 0x040fe400078e0205 */
[----:B------:R-:W-:Y:S02]  /*04a0*/  VIADD R0, R0, 0x8 ;  /* 0x0000000800007836 */ /* 0x000fe40000000000 */
[C---:B------:R-:W-:Y:S01]  /*04b0*/  VIADD R7, R19.reuse, 0x180 ;  /* 0x0000018013077836 */ /* 0x040fe20000000000 */
[CC--:B------:R-:W-:Y:S01]  /*04c0*/  ISETP.GE.AND P6, PT, R19.reuse, R4.reuse, PT ;  /* 0x000000041300720c */ /* 0x0c0fe20003fc6270 */
[C---:B------:R-:W-:Y:S01]  /*04d0*/  VIADD R9, R19.reuse, 0x100 ;  /* 0x0000010013097836 */ /* 0x040fe20000000000 */
[C---:B------:R-:W-:Y:S01]  /*04e0*/  IADD3 R17, PT, PT, R19.reuse, 0x80, RZ ;  /* 0x0000008013117810 */ /* 0x040fe20007ffe0ff */
[----:B------:R-:W-:Y:S01]  /*04f0*/  VIADD R15, R19, 0x280 ;  /* 0x00000280130f7836 */ /* 0x000fe20000000000 */
[-C--:B------:R-:W-:Y:S01]  /*0500*/  ISETP.GE.AND P3, PT, R7, R4.reuse, PT ;  /* 0x000000040700720c */ /* 0x080fe20003f66270 */
[----:B------:R-:W-:Y:S01]  /*0510*/  VIADD R7, R19, 0x200 ;  /* 0x0000020013077836 */ /* 0x000fe20000000000 */
[-C--:B------:R-:W-:Y:S01]  /*0520*/  ISETP.GE.AND P4, PT, R9, R4.reuse, PT ;  /* 0x000000040900720c */ /* 0x080fe20003f86270 */
[----:B------:R-:W-:Y:S01]  /*0530*/  VIADD R11, R19, 0x300 ;  /* 0x00000300130b7836 */ /* 0x000fe20000000000 */
[----:B------:R-:W-:-:S02]  /*0540*/  ISETP.GE.AND P5, PT, R17, R4, PT ;  /* 0x000000041100720c */ /* 0x000fc40003fa6270 */
[-C--:B------:R-:W-:Y:S01]  /*0550*/  ISETP.GE.AND P2, PT, R7, R4.reuse, PT ;  /* 0x000000040700720c */ /* 0x080fe20003f46270 */
[----:B------:R-:W-:Y:S01]  /*0560*/  VIADD R7, R19, 0x380 ;  /* 0x0000038013077836 */ /* 0x000fe20000000000 */
[-C--:B------:R-:W-:Y:S01]  /*0570*/  ISETP.GE.AND P1, PT, R15, R4.reuse, PT ;  /* 0x000000040f00720c */ /* 0x080fe20003f26270 */
[--C-:B------:R-:W-:Y:S01]  /*0580*/  @!P6 IMAD.WIDE.U32 R8, R19, 0x8, R2.reuse ;  /* 0x000000081308e825 */ /* 0x100fe200078e0002 */
[----:B------:R-:W-:Y:S02]  /*0590*/  @!P6 MOV R12, 0x18a40058 ;  /* 0x18a40058000ce802 */ /* 0x000fe40000000f00 */
[-C--:B------:R-:W-:Y:S01]  /*05a0*/  ISETP.GE.AND P0, PT, R11, R4.reuse, PT ;  /* 0x000000040b00720c */ /* 0x080fe20003f06270 */
[----:B------:R-:W-:Y:S01]  /*05b0*/  @!P6 IMAD.MOV.U32 R13, RZ, RZ, 0x40390016 ;  /* 0x40390016ff0de424 */ /* 0x000fe200078e00ff */
[----:B------:R-:W-:Y:S01]  /*05c0*/  @!P3 MOV R19, 0x40390016 ;  /* 0x403900160013b802 */ /* 0x000fe20000000f00 */
[----:B------:R-:W-:Y:S02]  /*05d0*/  IMAD.WIDE R10, R17, 0x8, R2 ;  /* 0x00000008110a7825 */ /* 0x000fe400078e0202 */
[----:B------:R-:W-:Y:S01]  /*05e0*/  @!P5 MOV R15, 0x40390016 ;  /* 0x40390016000fd802 */ /* 0x000fe20000000f00 */
[----:B------:R0:W-:Y:S01]  /*05f0*/  @!P6 STG.E.64 desc[UR4][R8.64], R12 ;  /* 0x0000000c0800e986 */ /* 0x0001e2000c101b04 */
[----:B------:R-:W-:Y:S01]  /*0600*/  ISETP.GE.AND P6, PT, R7, R4, PT ;  /* 0x000000040700720c */ /* 0x000fe20003fc6270 */
[----:B------:R-:W-:Y:S01]  /*0610*/  @!P5 IMAD.MOV.U32 R14, RZ, RZ, 0x18a40058 ;  /* 0x18a40058ff0ed424 */ /* 0x000fe200078e00ff */
[----:B------:R-:W-:Y:S01]  /*0620*/  @!P1 MOV R25, 0x40390016 ;  /* 0x4039001600199802 */ /* 0x000fe20000000f00 */
[----:B------:R-:W-:-:S02]  /*0630*/  @!P4 IMAD.MOV.U32 R16, RZ, RZ, 0x18a40058 ;  /* 0x18a40058ff10c424 */ /* 0x000fc400078e00ff */
[----:B------:R-:W-:Y:S01]  /*0640*/  @!P4 IMAD.MOV.U32 R17, RZ, RZ, 0x40390016 ;  /* 0x40390016ff11c424 */ /* 0x000fe200078e00ff */
[----:B------:R1:W-:Y:S01]  /*0650*/  @!P5 STG.E.64 desc[UR4][R10.64], R14 ;  /* 0x0000000e0a00d986 */ /* 0x0003e2000c101b04 */
[----:B------:R-:W-:Y:S02]  /*0660*/  @!P3 IMAD.MOV.U32 R18, RZ, RZ, 0x18a40058 ;  /* 0x18a40058ff12b424 */ /* 0x000fe400078e00ff */
[----:B------:R-:W-:Y:S01]  /*0670*/  @!P2 IMAD.MOV.U32 R20, RZ, RZ, 0x18a40058 ;  /* 0x18a40058ff14a424 */ /* 0x000fe200078e00ff */
[----:B------:R1:W-:Y:S01]  /*0680*/  @!P4 STG.E.64 desc[UR4][R10.64+0x400], R16 ;  /* 0x000400100a00c986 */ /* 0x0003e2000c101b04 */
[----:B------:R-:W-:Y:S02]  /*0690*/  @!P2 IMAD.MOV.U32 R21, RZ, RZ, 0x40390016 ;  /* 0x40390016ff15a424 */ /* 0x000fe400078e00ff */
[----:B------:R-:W-:Y:S01]  /*06a0*/  @!P1 IMAD.MOV.U32 R24, RZ, RZ, 0x18a40058 ;  /* 0x18a40058ff189424 */ /* 0x000fe200078e00ff */
[----:B0-----:R-:W-:Y:S01]  /*06b0*/  @!P6 MOV R9, 0x40390016 ;  /* 0x403900160009e802 */ /* 0x001fe20000000f00 */
[----:B------:R-:W-:Y:S01]  /*06c0*/  @!P6 IMAD.MOV.U32 R8, RZ, RZ, 0x18a40058 ;  /* 0x18a40058ff08e424 */ /* 0x000fe200078e00ff */
[----:B------:R1:W-:Y:S01]  /*06d0*/  @!P3 STG.E.64 desc[UR4][R10.64+0x800], R18 ;  /* 0x000800120a00b986 */ /* 0x0003e2000c101b04 */
[----:B------:R-:W-:-:S02]  /*06e0*/  @!P0 IMAD.MOV.U32 R26, RZ, RZ, 0x18a40058 ;  /* 0x18a40058ff1a8424 */ /* 0x000fc400078e00ff */
[----:B------:R-:W-:Y:S01]  /*06f0*/  @!P0 IMAD.MOV.U32 R27, RZ, RZ, 0x40390016 ;  /* 0x40390016ff1b8424 */ /* 0x000fe200078e00ff */
[----:B------:R1:W-:Y:S04]  /*0700*/  @!P2 STG.E.64 desc[UR4][R10.64+0xc00], R20 ;  /* 0x000c00140a00a986 */ /* 0x0003e8000c101b04 */
[----:B------:R1:W-:Y:S04]  /*0710*/  @!P1 STG.E.64 desc[UR4][R10.64+0x1000], R24 ;  /* 0x001000180a009986 */ /* 0x0003e8000c101b04 */
[----:B------:R1:W-:Y:S04]  /*0720*/  @!P6 STG.E.64 desc[UR4][R10.64+0x1800], R8 ;  /* 0x001800080a00e986 */ /* 0x0003e8000c101b04 */
[----:B------:R1:W-:Y:S01]  /*0730*/  @!P0 STG.E.64 desc[UR4][R10.64+0x1400], R26 ;  /* 0x0014001a0a008986 */ /* 0x0003e2000c101b04 */
[----:B------:R-:W-:-:S13]  /*0740*/  ISETP.NE.AND P0, PT, R0, R6, PT ;  /* 0x000000060000720c */ /* 0x000fda0003f05270 */
[----:B-1----:R-:W-:Y:S05]  /*0750*/  @P0 BRA `(.L_x_2) ;  /* 0xfffffffc004c0947 */ /* 0x002fea000383ffff */
.L_x_1:
[----:B------:R-:W-:-:S13]  /*0760*/  ISETP.NE.AND P0, PT, R22, RZ, PT ;  /* 0x000000ff1600720c */ /* 0x000fda0003f05270 */
[----:B------:R-:W-:Y:S05]  /*0770*/  @!P0 EXIT ;  /* 0x000000000000894d */ /* 0x000fea0003800000 */
[----:B------:R-:W1:Y:S01]  /*0780*/  LDC R0, c[0x0][0x388] ;  /* 0x0000e200ff007b82 */ /* 0x000e620000000800 */
[----:B------:R-:W-:Y:S02]  /*0790*/  ISETP.GE.U32.AND P0, PT, R22, 0x4, PT ;  /* 0x000000041600780c */ /* 0x000fe40003f06070 */
[----:B-1----:R-:W-:-:S04]  /*07a0*/  LOP3.LUT R18, R0, 0x3, RZ, 0xc0, !PT ;  /* 0x0000000300127812 */ /* 0x002fc800078ec0ff */
[----:B------:R-:W-:-:S07]  /*07b0*/  ISETP.NE.AND P4, PT, R18, RZ, PT ;  /* 0x000000ff1200720c */ /* 0x000fce0003f85270 */
[----:B------:R-:W-:Y:S06]  /*07c0*/  @!P0 BRA `(.L_x_3) ;  /* 0x0000000000588947 */ /* 0x000fec0003800000 */
[C---:B0-----:R-:W-:Y:S02]  /*07d0*/  IMAD R13, R6.reuse, 0x80, R5 ;  /* 0x00000080060d7824 */ /* 0x041fe400078e0205 */
[----:B------:R-:W-:Y:S02]  /*07e0*/  VIADD R6, R6, 0x4 ;  /* 0x0000000406067836 */ /* 0x000fe40000000000 */
[C---:B------:R-:W-:Y:S01]  /*07f0*/  VIADD R7, R13.reuse, 0x80 ;  /* 0x000000800d077836 */ /* 0x040fe20000000000 */
[C---:B------:R-:W-:Y:S01]  /*0800*/  IADD3 R9, PT, PT, R13.reuse, 0x100, RZ ;  /* 0x000001000d097810 */ /* 0x040fe20007ffe0ff */
[C---:B------:R-:W-:Y:S01]  /*0810*/  VIADD R11, R13.reuse, 0x180 ;  /* 0x000001800d0b7836 */ /* 0x040fe20000000000 */
[-C--:B------:R-:W-:Y:S02]  /*0820*/  ISETP.GE.AND P0, PT, R13, R4.reuse, PT ;  /* 0x000000040d00720c */ /* 0x080fe40003f06270 */
[-C--:B------:R-:W-:Y:S02]  /*0830*/  ISETP.GE.AND P1, PT, R7, R4.reuse, PT ;  /* 0x000000040700720c */ /* 0x080fe40003f26270 */
[-C--:B------:R-:W-:Y:S01]  /*0840*/  ISETP.GE.AND P2, PT, R9, R4.reuse, PT ;  /* 0x000000040900720c */ /* 0x080fe20003f46270 */
[----:B------:R-:W-:Y:S01]  /*0850*/  IMAD.WIDE R8, R13, 0x8, R2 ;  /* 0x000000080d087825 */ /* 0x000fe200078e0202 */
[----:B------:R-:W-:-:S07]  /*0860*/  ISETP.GE.AND P3, PT, R11, R4, PT ;  /* 0x000000040b00720c */ /* 0x000fce0003f66270 */
[----:B------:R-:W-:Y:S01]  /*0870*/  @!P0 IMAD.MOV.U32 R10, RZ, RZ, 0x18a40058 ;  /* 0x18a40058ff0a8424 */ /* 0x000fe200078e00ff */
[----:B------:R-:W-:Y:S01]  /*0880*/  @!P0 MOV R11, 0x40390016 ;  /* 0x40390016000b8802 */ /* 0x000fe20000000f00 */
[----:B------:R-:W-:Y:S02]  /*0890*/  @!P1 IMAD.MOV.U32 R12, RZ, RZ, 0x18a40058 ;  /* 0x18a40058ff0c9424 */ /* 0x000fe400078e00ff */
[----:B------:R-:W-:Y:S01]  /*08a0*/  @!P1 IMAD.MOV.U32 R13, RZ, RZ, 0x40390016 ;  /* 0x40390016ff0d9424 */ /* 0x000fe200078e00ff */
[----:B------:R-:W-:Y:S01]  /*08b0*/  @!P2 MOV R14, 0x18a40058 ;  /* 0x18a40058000ea802 */ /* 0x000fe20000000f00 */
[----:B------:R-:W-:Y:S01]  /*08c0*/  @!P2 IMAD.MOV.U32 R15, RZ, RZ, 0x40390016 ;  /* 0x40390016ff0fa424 */ /* 0x000fe200078e00ff */
[----:B------:R-:W-:Y:S01]  /*08d0*/  @!P3 MOV R17, 0x40390016 ;  /* 0x403900160011b802 */ /* 0x000fe20000000f00 */
[----:B------:R-:W-:Y:S01]  /*08e0*/  @!P3 IMAD.MOV.U32 R16, RZ, RZ, 0x18a40058 ;  /* 0x18a40058ff10b424 */ /* 0x000fe200078e00ff */
[----:B------:R1:W-:Y:S04]  /*08f0*/  @!P0 STG.E.64 desc[UR4][R8.64], R10 ;  /* 0x0000000a08008986 */ /* 0x0003e8000c101b04 */
[----:B------:R1:W-:Y:S04]  /*0900*/  @!P1 STG.E.64 desc[UR4][R8.64+0x400], R12 ;  /* 0x0004000c08009986 */ /* 0x0003e8000c101b04 */
[----:B------:R1:W-:Y:S04]  /*0910*/  @!P2 STG.E.64 desc[UR4][R8.64+0x800], R14 ;  /* 0x0008000e0800a986 */ /* 0x0003e8000c101b04 */
[----:B------:R1:W-:Y:S02]  /*0920*/  @!P3 STG.E.64 desc[UR4][R8.64+0xc00], R16 ;  /* 0x000c00100800b986 */ /* 0x0003e4000c101b04 */
.L_x_3:
[----:B------:R-:W-:Y:S05]  /*0930*/  @!P4 EXIT ;  /* 0x000000000000c94d */ /* 0x000fea0003800000 */
[----:B------:R-:W-:Y:S02]  /*0940*/  ISETP.NE.AND P0, PT, R18, 0x1, PT ;  /* 0x000000011200780c */ /* 0x000fe40003f05270 */
[----:B------:R-:W-:-:S04]  /*0950*/  LOP3.LUT R0, R0, 0x1, RZ, 0xc0, !PT ;  /* 0x0000000100007812 */ /* 0x000fc800078ec0ff */
[----:B------:R-:W-:-:S07]  /*0960*/  ISETP.NE.U32.AND P2, PT, R0, 0x1, PT ;  /* 0x000000010000780c */ /* 0x000fce0003f45070 */
[----:B------:R-:W-:Y:S06]  /*0970*/  @!P0 BRA `(.L_x_4) ;  /* 0x0000000000308947 */ /* 0x000fec0003800000 */
[C---:B01----:R-:W-:Y:S02]  /*0980*/  IMAD R9, R6.reuse, 0x80, R5 ;  /* 0x0000008006097824 */ /* 0x043fe400078e0205 */
[----:B------:R-:W-:-:S03]  /*0990*/  VIADD R6, R6, 0x2 ;  /* 0x0000000206067836 */ /* 0x000fc60000000000 */
[C---:B------:R-:W-:Y:S02]  /*09a0*/  IADD3 R7, PT, PT, R9.reuse, 0x80, RZ ;  /* 0x0000008009077810 */ /* 0x040fe40007ffe0ff */
[CC--:B------:R-:W-:Y:S01]  /*09b0*/  ISETP.GE.AND P0, PT, R9.reuse, R4.reuse, PT ;  /* 0x000000040900720c */ /* 0x0c0fe20003f06270 */
[----:B------:R-:W-:Y:S01]  /*09c0*/  IMAD.WIDE R8, R9, 0x8, R2 ;  /* 0x0000000809087825 */ /* 0x000fe200078e0202 */
[----:B------:R-:W-:-:S11]  /*09d0*/  ISETP.GE.AND P1, PT, R7, R4, PT ;  /* 0x000000040700720c */ /* 0x000fd60003f26270 */
[----:B------:R-:W-:Y:S02]  /*09e0*/  @!P0 IMAD.MOV.U32 R10, RZ, RZ, 0x18a40058 ;  /* 0x18a40058ff0a8424 */ /* 0x000fe400078e00ff */
[----:B------:R-:W-:Y:S01]  /*09f0*/  @!P0 IMAD.MOV.U32 R11, RZ, RZ, 0x40390016 ;  /* 0x40390016ff0b8424 */ /* 0x000fe200078e00ff */
[----:B------:R-:W-:Y:S01]  /*0a00*/  @!P1 MOV R12, 0x18a40058 ;  /* 0x18a40058000c9802 */ /* 0x000fe20000000f00 */
[----:B------:R-:W-:-:S03]  /*0a10*/  @!P1 IMAD.MOV.U32 R13, RZ, RZ, 0x40390016 ;  /* 0x40390016ff0d9424 */ /* 0x000fc600078e00ff */
[----:B------:R2:W-:Y:S04]  /*0a20*/  @!P0 STG.E.64 desc[UR4][R8.64], R10 ;  /* 0x0000000a08008986 */ /* 0x0005e8000c101b04 */
[----:B------:R2:W-:Y:S02]  /*0a30*/  @!P1 STG.E.64 desc[UR4][R8.64+0x400], R12 ;  /* 0x0004000c08009986 */ /* 0x0005e4000c101b04 */
.L_x_4:
[----:B------:R-:W-:Y:S05]  /*0a40*/  @P2 EXIT ;  /* 0x000000000000294d */ /* 0x000fea0003800000 */
[----:B0-----:R-:W-:-:S04]  /*0a50*/  LEA R5, R6, R5, 0x7 ;  /* 0x0000000506057211 */ /* 0x001fc800078e38ff */
[----:B------:R-:W-:-:S13]  /*0a60*/  ISETP.GE.AND P0, PT, R5, R4, PT ;  /* 0x000000040500720c */ /* 0x000fda0003f06270 */
[----:B------:R-:W-:Y:S05]  /*0a70*/  @P0 EXIT ;  /* 0x000000000000094d */ /* 0x000fea0003800000 */
[----:B------:R-:W-:-:S04]  /*0a80*/  IMAD.WIDE R2, R5, 0x8, R2 ;  /* 0x0000000805027825 */ /* 0x000fc800078e0202 */
[----:B------:R-:W-:Y:S02]  /*0a90*/  IMAD.MOV.U32 R4, RZ, RZ, 0x18a40058 ;  /* 0x18a40058ff047424 */ /* 0x000fe400078e00ff */
[----:B------:R-:W-:-:S05]  /*0aa0*/  IMAD.MOV.U32 R5, RZ, RZ, 0x40390016 ;  /* 0x40390016ff057424 */ /* 0x000fca00078e00ff */
[----:B------:R-:W-:Y:S01]  /*0ab0*/  STG.E.64 desc[UR4][R2.64], R4 ;  /* 0x0000000402007986 */ /* 0x000fe2000c101b04 */
[----:B------:R-:W-:Y:S05]  /*0ac0*/  EXIT ;  /* 0x000000000000794d */ /* 0x000fea0003800000 */
.L_x_0:
[----:B------:R-:W-:-:S13]  /*0ad0*/  ISETP.GE.AND P0, PT, R0, 0x1, PT ;  /* 0x000000010000780c */ /* 0x000fda0003f06270 */
[----:B------:R-:W-:Y:S05]  /*0ae0*/  @!P0 EXIT ;  /* 0x000000000000894d */ /* 0x000fea0003800000 */
[----:B------:R-:W0:Y:S01]  /*0af0*/  S2R R5, SR_TID.X ;  /* 0x0000000000057919 */ /* 0x000e220000002100 */
[C---:B------:R-:W-:Y:S01]  /*0b00*/  ISETP.GE.U32.AND P0, PT, R0.reuse, 0x8, PT ;  /* 0x000000080000780c */ /* 0x040fe20003f06070 */
[----:B------:R-:W-:Y:S01]  /*0b10*/  HFMA2 R4, -RZ, RZ, 0, 0 ;  /* 0x00000000ff047431 */ /* 0x000fe200000001ff */
[----:B------:R-:W-:-:S04]  /*0b20*/  LOP3.LUT R17, R0, 0x7, RZ, 0xc0, !PT ;  /* 0x0000000700117812 */ /* 0x000fc800078ec0ff */
[----:B------:R-:W-:-:S07]  /*0b30*/  ISETP.NE.AND P2, PT, R17, RZ, PT ;  /* 0x000000ff1100720c */ /* 0x000fce0003f45270 */
[----:B------:R-:W-:Y:S06]  /*0b40*/  @!P0 BRA `(.L_x_5) ;  /* 0x0000000000688947 */ /* 0x000fec0003800000 */
[----:B------:R-:W-:Y:S01]  /*0b50*/  IADD3 R8, P0, PT, R2, 0xc00, RZ ;  /* 0x00000c0002087810 */ /* 0x000fe20007f1e0ff */
[C---:B0-----:R-:W-:Y:S01]  /*0b60*/  IMAD.WIDE.U32 R6, R5.reuse, 0x8, R2 ;  /* 0x0000000805067825 */ /* 0x041fe200078e0002 */
[----:B------:R-:W-:Y:S02]  /*0b70*/  LOP3.LUT R4, R0, 0x7ffffff8, RZ, 0xc0, !PT ;  /* 0x7ffffff800047812 */ /* 0x000fe400078ec0ff */
[----:B------:R-:W-:Y:S01]  /*0b80*/  IADD3 R15, PT, PT, R5, 0x80, RZ ;  /* 0x00000080050f7810 */ /* 0x000fe20007ffe0ff */
[----:B------:R-:W-:Y:S02]  /*0b90*/  IMAD.MOV.U32 R16, RZ, RZ, R6 ;  /* 0x000000ffff107224 */ /* 0x000fe400078e0006 */
[----:B------:R-:W-:Y:S02]  /*0ba0*/  IMAD.MOV.U32 R11, RZ, RZ, R7 ;  /* 0x000000ffff0b7224 */ /* 0x000fe400078e0007 */
[----:B------:R-:W-:Y:S02]  /*0bb0*/  IMAD.X R9, RZ, RZ, R3, P0 ;  /* 0x000000ffff097224 */ /* 0x000fe400000e0603 */
[----:B------:R-:W-:-:S07]  /*0bc0*/  IMAD.MOV R14, RZ, RZ, -R4 ;  /* 0x000000ffff0e7224 */ /* 0x000fce00078e0a04 */
.L_x_6:
[----:B-1----:R-:W-:Y:S01]  /*0bd0*/  MOV R12, 0x18a40058 ;  /* 0x18a40058000c7802 */ /* 0x002fe20000000f00 */
[----:B------:R-:W-:Y:S01]  /*0be0*/  IMAD.MOV.U32 R13, RZ, RZ, 0x40390016 ;  /* 0x40390016ff0d7424 */ /* 0x000fe200078e00ff */
[----:B------:R-:W-:Y:S01]  /*0bf0*/  IADD3 R14, PT, PT, R14, 0x8, RZ ;  /* 0x000000080e0e7810 */ /* 0x000fe20007ffe0ff */
[----:B------:R-:W-:Y:S01]  /*0c00*/  IMAD.MOV.U32 R10, RZ, RZ, R16 ;  /* 0x000000ffff0a7224 */ /* 0x000fe200078e0010 */
[----:B------:R-:W-:Y:S01]  /*0c10*/  IADD3 R16, P1, PT, R16, 0x2000, RZ ;  /* 0x0000200010107810 */ /* 0x000fe20007f3e0ff */
[C---:B------:R-:W-:Y:S01]  /*0c20*/  IMAD.WIDE R6, R15.reuse, 0x8, R8 ;  /* 0x000000080f067825 */ /* 0x040fe200078e0208 */
[----:B------:R-:W-:Y:S02]  /*0c30*/  ISETP.NE.AND P0, PT, R14, RZ, PT ;  /* 0x000000ff0e00720c */ /* 0x000fe40003f05270 */
[----:B------:R0:W-:Y:S01]  /*0c40*/  STG.E.64 desc[UR4][R10.64], R12 ;  /* 0x0000000c0a007986 */ /* 0x0001e2000c101b04 */
[----:B------:R-:W-:-:S03]  /*0c50*/  VIADD R15, R15, 0x400 ;  /* 0x000004000f0f7836 */ /* 0x000fc60000000000 */
[----:B------:R1:W-:Y:S04]  /*0c60*/  STG.E.64 desc[UR4][R6.64+-0xc00], R12 ;  /* 0xfff4000c06007986 */ /* 0x0003e8000c101b04 */
[----:B------:R1:W-:Y:S04]  /*0c70*/  STG.E.64 desc[UR4][R6.64+-0x800], R12 ;  /* 0xfff8000c06007986 */ /* 0x0003e8000c101b04 */
[----:B------:R1:W-:Y:S01]  /*0c80*/  STG.E.64 desc[UR4][R6.64+-0x400], R12 ;  /* 0xfffc000c06007986 */ /* 0x0003e2000c101b04 */
[----:B0-----:R-:W-:-:S03]  /*0c90*/  IMAD.X R11, RZ, RZ, R11, P1 ;  /* 0x000000ffff0b7224 */ /* 0x001fc600008e060b */
[----:B------:R1:W-:Y:S04]  /*0ca0*/  STG.E.64 desc[UR4][R6.64], R12 ;  /* 0x0000000c06007986 */ /* 0x0003e8000c101b04 */
[----:B------:R1:W-:Y:S04]  /*0cb0*/  STG.E.64 desc[UR4][R6.64+0x400], R12 ;  /* 0x0004000c06007986 */ /* 0x0003e8000c101b04 */
[----:B------:R1:W-:Y:S04]  /*0cc0*/  STG.E.64 desc[UR4][R6.64+0x800], R12 ;  /* 0x0008000c06007986 */ /* 0x0003e8000c101b04 */
[----:B------:R1:W-:Y:S01]  /*0cd0*/  STG.E.64 desc[UR4][R6.64+0xc00], R12 ;  /* 0x000c000c06007986 */ /* 0x0003e2000c101b04 */
[----:B------:R-:W-:Y:S05]  /*0ce0*/  @P0 BRA `(.L_x_6) ;  /* 0xfffffffc00b80947 */ /* 0x000fea000383ffff */
.L_x_5:
[----:B------:R-:W-:Y:S05]  /*0cf0*/  @!P2 EXIT ;  /* 0x000000000000a94d */ /* 0x000fea0003800000 */
[----:B------:R-:W-:Y:S02]  /*0d00*/  ISETP.GE.U32.AND P0, PT, R17, 0x4, PT ;  /* 0x000000041100780c */ /* 0x000fe40003f06070 */
[----:B------:R-:W-:-:S04]  /*0d10*/  LOP3.LUT R10, R0, 0x3, RZ, 0xc0, !PT ;  /* 0x00000003000a7812 */ /* 0x000fc800078ec0ff */
[----:B------:R-:W-:-:S07]  /*0d20*/  ISETP.NE.AND P1, PT, R10, RZ, PT ;  /* 0x000000ff0a00720c */ /* 0x000fce0003f25270 */
[----:B------:R-:W-:Y:S06]  /*0d30*/  @!P0 BRA `(.L_x_7) ;  /* 0x0000000000248947 */ /* 0x000fec0003800000 */
[C---:B01----:R-:W-:Y:S01]  /*0d40*/  LEA R7, R4.reuse, R5, 0x7 ;  /* 0x0000000504077211 */ /* 0x043fe200078e38ff */
[----:B------:R-:W-:Y:S01]  /*0d50*/  IMAD.MOV.U32 R8, RZ, RZ, 0x18a40058 ;  /* 0x18a40058ff087424 */ /* 0x000fe200078e00ff */
[----:B------:R-:W-:Y:S01]  /*0d60*/  IADD3 R4, PT, PT, R4, 0x4, RZ ;  /* 0x0000000404047810 */ /* 0x000fe20007ffe0ff */
[----:B------:R-:W-:Y:S02]  /*0d70*/  IMAD.MOV.U32 R9, RZ, RZ, 0x40390016 ;  /* 0x40390016ff097424 */ /* 0x000fe400078e00ff */
[----:B------:R-:W-:-:S05]  /*0d80*/  IMAD.WIDE R6, R7, 0x8, R2 ;  /* 0x0000000807067825 */ /* 0x000fca00078e0202 */
[----:B------:R2:W-:Y:S04]  /*0d90*/  STG.E.64 desc[UR4][R6.64], R8 ;  /* 0x0000000806007986 */ /* 0x0005e8000c101b04 */
[----:B------:R2:W-:Y:S04]  /*0da0*/  STG.E.64 desc[UR4][R6.64+0x400], R8 ;  /* 0x0004000806007986 */ /* 0x0005e8000c101b04 */
[----:B------:R2:W-:Y:S04]  /*0db0*/  STG.E.64 desc[UR4][R6.64+0x800], R8 ;  /* 0x0008000806007986 */ /* 0x0005e8000c101b04 */
[----:B------:R2:W-:Y:S02]  /*0dc0*/  STG.E.64 desc[UR4][R6.64+0xc00], R8 ;  /* 0x000c000806007986 */ /* 0x0005e4000c101b04 */
.L_x_7:
[----:B------:R-:W-:Y:S05]  /*0dd0*/  @!P1 EXIT ;  /* 0x000000000000994d */ /* 0x000fea0003800000 */
[----:B------:R-:W-:Y:S02]  /*0de0*/  ISETP.NE.AND P0, PT, R10, 0x1, PT ;  /* 0x000000010a00780c */ /* 0x000fe40003f05270 */
[----:B------:R-:W-:-:S04]  /*0df0*/  LOP3.LUT R0, R0, 0x1, RZ, 0xc0, !PT ;  /* 0x0000000100007812 */ /* 0x000fc800078ec0ff */
[----:B------:R-:W-:-:S07]  /*0e00*/  ISETP.NE.U32.AND P1, PT, R0, 0x1, PT ;  /* 0x000000010000780c */ /* 0x000fce0003f25070 */
[----:B012---:R-:W-:Y:S01]  /*0e10*/  @P0 IMAD R7, R4, 0x80, R5 ;  /* 0x0000008004070824 */ /* 0x007fe200078e0205 */
[----:B------:R-:W-:Y:S01]  /*0e20*/  @P0 MOV R9, 0x40390016 ;  /* 0x4039001600090802 */ /* 0x000fe20000000f00 */
[----:B------:R-:W-:Y:S02]  /*0e30*/  @P0 IMAD.MOV.U32 R8, RZ, RZ, 0x18a40058 ;  /* 0x18a40058ff080424 */ /* 0x000fe400078e00ff */
[----:B------:R-:W-:-:S04]  /*0e40*/  @P0 IMAD.WIDE R6, R7, 0x8, R2 ;  /* 0x0000000807060825 */ /* 0x000fc800078e0202 */
[----:B------:R-:W-:Y:S01]  /*0e50*/  @P0 VIADD R4, R4, 0x2 ;  /* 0x0000000204040836 */ /* 0x000fe20000000000 */
[----:B------:R0:W-:Y:S04]  /*0e60*/  @P0 STG.E.64 desc[UR4][R6.64], R8 ;  /* 0x0000000806000986 */ /* 0x0001e8000c101b04 */
[----:B------:R0:W-:Y:S01]  /*0e70*/  @P0 STG.E.64 desc[UR4][R6.64+0x400], R8 ;  /* 0x0004000806000986 */ /* 0x0001e2000c101b04 */
[----:B------:R-:W-:Y:S05]  /*0e80*/  @P1 EXIT ;  /* 0x000000000000194d */ /* 0x000fea0003800000 */
[----:B0-----:R-:W-:Y:S02]  /*0e90*/  IMAD R7, R4, 0x80, R5 ;  /* 0x0000008004077824 */ /* 0x001fe400078e0205 */
[----:B------:R-:W-:Y:S02]  /*0ea0*/  HFMA2 R4, -RZ, RZ, 0.00226593017578125, 5.245208740234375e-06 ;  /* 0x18a40058ff047431 */ /* 0x000fe400000001ff */
[----:B------:R-:W-:Y:S02]  /*0eb0*/  IMAD.MOV.U32 R5, RZ, RZ, 0x40390016 ;  /* 0x40390016ff057424 */ /* 0x000fe400078e00ff */
[----:B------:R-:W-:-:S05]  /*0ec0*/  IMAD.WIDE R2, R7, 0x8, R2 ;  /* 0x0000000807027825 */ /* 0x000fca00078e0202 */
[----:B------:R-:W-:Y:S01]  /*0ed0*/  STG.E.64 desc[UR4][R2.64], R4 ;  /* 0x0000000402007986 */ /* 0x000fe2000c101b04 */
[----:B------:R-:W-:Y:S05]  /*0ee0*/  EXIT ;  /* 0x000000000000794d */ /* 0x000fea0003800000 */
.L_x_8:
[----:B------:R-:W-:-:S00]  /*0ef0*/  BRA `(.L_x_8) ;  /* 0xfffffffc00fc7947 */ /* 0x000fc0000383ffff */
[----:B------:R-:W-:-:S00]  /*0f00*/  NOP ;  /* 0x0000000000007918 */ /* 0x000fc00000000000 */
[----:B------:R-:W-:-:S00]  /*0f10*/  NOP ;  /* 0x0000000000007918 */ /* 0x000fc00000000000 */
[----:B------:R-:W-:-:S00]  /*0f20*/  NOP ;  /* 0x0000000000007918 */ /* 0x000fc00000000000 */
[----:B------:R-:W-:-:S00]  /*0f30*/  NOP ;  /* 0x0000000000007918 */ /* 0x000fc00000000000 */
[----:B------:R-:W-:-:S00]  /*0f40*/  NOP ;  /* 0x0000000000007918 */ /* 0x000fc00000000000 */
[----:B------:R-:W-:-:S00]  /*0f50*/  NOP ;  /* 0x0000000000007918 */ /* 0x000fc00000000000 */
[----:B------:R-:W-:-:S00]  /*0f60*/  NOP ;  /* 0x0000000000007918 */ /* 0x000fc00000000000 */
[----:B------:R-:W-:-:S00]  /*0f70*/  NOP ;  /* 0x0000000000007918 */ /* 0x000fc00000000000 */
.L_x_21:


//--------------------- .text._ZN3cub18CUB_300001_SM_10006detail9transform16transform_kernelINS2_10policy_hubILb1EN4cuda3std3__45tupleIJN6thrust24THRUST_300001_SM_1000_NS17counting_iteratorIiNSA_11use_defaultESC_SC_EEEEEE10policy1000Ei7randgpuNSA_6detail15normal_iteratorINSA_10device_ptrIdEEEEJSD_EEEvT0_iT1_T2_DpNS2_10kernel_argIT3_EE --------------------------
	.section	.text._ZN3cub18CUB_300001_SM_10006detail9transform16transform_kernelINS2_10policy_hubILb1EN4cuda3std3__45tupleIJN6thrust24THRUST_300001_SM_1000_NS17counting_iteratorIiNSA_11use_defaultESC_SC_EEEEEE10policy1000Ei7randgpuNSA_6detail15normal_iteratorINSA_10device_ptrIdEEEEJSD_EEEvT0_iT1_T2_DpNS2_10kernel_argIT3_EE,"ax",@progbits
	.align	128
        .global         _ZN3cub18CUB_300001_SM_10006detail9transform16transform_kernelINS2_10policy_hubILb1EN4cuda3std3__45tupleIJN6thrust24THRUST_300001_SM_1000_NS17counting_iteratorIiNSA_11use_defaultESC_SC_EEEEEE10policy1000Ei7randgpuNSA_6detail15normal_iteratorINSA_10device_ptrIdEEEEJSD_EEEvT0_iT1_T2_DpNS2_10kernel_argIT3_EE
        .type           _ZN3cub18CUB_300001_SM_10006detail9transform16transform_kernelINS2_10policy_hubILb1EN4cuda3std3__45tupleIJN6thrust24THRUST_300001_SM_1000_NS17counting_iteratorIiNSA_11use_defaultESC_SC_EEEEEE10policy1000Ei7randgpuNSA_6detail15normal_iteratorINSA_10device_ptrIdEEEEJSD_EEEvT0_iT1_T2_DpNS2_10kernel_argIT3_EE,@function
        .size           _ZN3cub18CUB_300001_SM_10006detail9transform16transform_kernelINS2_10policy_hubILb1EN4cuda3std3__45tupleIJN6thrust24THRUST_300001_SM_1000_NS17counting_iteratorIiNSA_11use_defaultESC_SC_EEEEEE10policy1000Ei7randgpuNSA_6detail15normal_iteratorINSA_10device_ptrIdEEEEJSD_EEEvT0_iT1_T2_DpNS2_10kernel_argIT3_EE,(.L_x_22 - _ZN3cub18CUB_300001_SM_10006detail9transform16transform_kernelINS2_10policy_hubILb1EN4cuda3std3__45tupleIJN6thrust24THRUST_300001_SM_1000_NS17counting_iteratorIiNSA_11use_defaultESC_SC_EEEEEE10policy1000Ei7randgpuNSA_6detail15normal_iteratorINSA_10device_ptrIdEEEEJSD_EEEvT0_iT1_T2_DpNS2_10kernel_argIT3_EE)
        .other          _ZN3cub18CUB_300001_SM_10006detail9transform16transform_kernelINS2_10policy_hubILb1EN4cuda3std3__45tupleIJN6thrust24THRUST_300001_SM_1000_NS17counting_iteratorIiNSA_11use_defaultESC_SC_EEEEEE10policy1000Ei7randgpuNSA_6detail15normal_iteratorINSA_10device_ptrIdEEEEJSD_EEEvT0_iT1_T2_DpNS2_10kernel_argIT3_EE,@"STO_CUDA_ENTRY STV_DEFAULT"
_ZN3cub18CUB_300001_SM_10006detail9transform16transform_kernelINS2_10policy_hubILb1EN4cuda3std3__45tupleIJN6thrust24THRUST_300001_SM_1000_NS17counting_iteratorIiNSA_11use_defaultESC_SC_EEEEEE10policy1000Ei7randgpuNSA_6detail15normal_iteratorINSA_10device_ptrIdEEEEJSD_EEEvT0_iT1_T2_DpNS2_10kernel_argIT3_EE:
.text._ZN3cub18CUB_300001_SM_10006detail9transform16transform_kernelINS2_10policy_hubILb1EN4cuda3std3__45tupleIJN6thrust24THRUST_300001_SM_1000_NS17counting_iteratorIiNSA_11use_defaultESC_SC_EEEEEE10policy1000Ei7randgpuNSA_6detail15normal_iteratorINSA_10device_ptrIdEEEEJSD_EEEvT0_iT1_T2_DpNS2_10kernel_argIT3_EE:
[----:B------:R-:W-:Y:S08]  /*0000*/  LDC R1, c[0x0][0x37c] ;  /* 0x0000df00ff017b82 */ /* 0x000ff00000000800 */
[----:B------:R-:W0:Y:S08]  /*0010*/  LDC.64 R6, c[0x0][0x380] ;  /* 0x0000e000ff067b82 */ /* 0x000e300000000a00 */
[----:B------:R-:W1:Y:S08]  /*0020*/  S2UR UR4, SR_CTAID.X ;  /* 0x00000000000479c3 */ /* 0x000e700000002500 */
[----:B------:R-:W2:Y:S01]  /*0030*/  LDC.64 R2, c[0x0][0x390] ;  /* 0x0000e400ff027b82 */ /* 0x000ea20000000a00 */
[----:B0-----:R-:W-:-:S04]  /*0040*/  IMAD.SHL.U32 R0, R7, 0x80, RZ ;  /* 0x0000008007007824 */ /* 0x001fc800078e00ff */
[----:B-1----:R-:W-:Y:S01]  /*0050*/  IMAD R5, R0, UR4, RZ ;  /* 0x0000000400057c24 */ /* 0x002fe2000f8e02ff */
[----:B------:R-:W0:Y:S03]  /*0060*/  LDCU.64 UR4, c[0x0][0x358] ;  /* 0x00006b00ff0477ac */ /* 0x000e260008000a00 */
[----:B------:R-:W-:Y:S02]  /*0070*/  IMAD.IADD R9, R6, 0x1, -R5 ;  /* 0x0000000106097824 */ /* 0x000fe400078e0a05 */
[----:B--2---:R-:W-:-:S03]  /*0080*/  IMAD.WIDE R2, R5, 0x8, R2 ;  /* 0x0000000805027825 */ /* 0x004fc600078e0202 */
[CC--:B------:R-:W-:Y:S02]  /*0090*/  ISETP.GT.AND P0, PT, R0.reuse, R9.reuse, PT ;  /* 0x000000090000720c */ /* 0x0c0fe40003f04270 */
[----:B------:R-:W-:-:S11]  /*00a0*/  VIMNMX R0, PT, PT, R0, R9, PT ;  /* 0x0000000900007248 */ /* 0x000fd60003fe0100 */
[----:B0-----:R-:W-:Y:S05]  /*00b0*/  @P0 BRA `(.L_x_9) ;  /* 0x0000000400000947 */ /* 0x001fea0003800000 */
[----:B------:R-:W-:-:S13]  /*00c0*/  ISETP.GE.AND P0, PT, R7, 0x1, PT ;  /* 0x000000010700780c */ /* 0x000fda0003f06270 */
[----:B------:R-:W-:Y:S05]  /*00d0*/  @!P0 EXIT ;  /* 0x000000000000894d */ /* 0x000fea0003800000 */
[----:B------:R-:W0:Y:S01]  /*00e0*/  S2R R5, SR_TID.X ;  /* 0x0000000000057919 */ /* 0x000e220000002100 */
[C---:B------:R-:W-:Y:S01]  /*00f0*/  ISETP.GE.U32.AND P0, PT, R7.reuse, 0x8, PT ;  /* 0x000000080700780c */ /* 0x040fe20003f06070 */
[----:B------:R-:W-:Y:S01]  /*0100*/  IMAD.MOV.U32 R0, RZ, RZ, RZ ;  /* 0x000000ffff007224 */ /* 0x000fe200078e00ff */
[----:B------:R-:W-:-:S04]  /*0110*/  LOP3.LUT R14, R7, 0x7, RZ, 0xc0, !PT ;  /* 0x00000007070e7812 */ /* 0x000fc800078ec0ff */
[----:B------:R-:W-:-:S07]  /*0120*/  ISETP.NE.AND P1, PT, R14, RZ, PT ;  /* 0x000000ff0e00720c */ /* 0x000fce0003f25270 */
[----:B------:R-:W-:Y:S06]  /*0130*/  @!P0 BRA `(.L_x_10) ;  /* 0x00000000005c8947 */ /* 0x000fec0003800000 */
[----:B------:R-:W-:Y:S01]  /*0140*/  IADD3 R10, P0, PT, R2, 0xc00, RZ ;  /* 0x00000c00020a7810 */ /* 0x000fe20007f1e0ff */
[----:B0-----:R-:W-:Y:S01]  /*0150*/  IMAD.WIDE.U32 R8, R5, 0x8, R2 ;  /* 0x0000000805087825 */ /* 0x001fe200078e0002 */
[----:B------:R-:W-:Y:S02]  /*0160*/  LOP3.LUT R0, R7, 0x7ffffff8, RZ, 0xc0, !PT ;  /* 0x7ffffff807007812 */ /* 0x000fe400078ec0ff */
[----:B------:R-:W-:Y:S01]  /*0170*/  IADD3 R15, PT, PT, R5, 0x80, RZ ;  /* 0x00000080050f7810 */ /* 0x000fe20007ffe0ff */
[----:B------:R-:W-:Y:S02]  /*0180*/  IMAD.X R11, RZ, RZ, R3, P0 ;  /* 0x000000ffff0b7224 */ /* 0x000fe400000e0603 */
[----:B------:R-:W-:-:S07]  /*0190*/  IMAD.MOV R4, RZ, RZ, -R0 ;  /* 0x000000ffff047224 */ /* 0x000fce00078e0a00 */
.L_x_11:
[----:B-1----:R-:W-:Y:S02]  /*01a0*/  HFMA2 R13, -RZ, RZ, 2.111328125, 1.31130218505859375e-06 ;  /* 0x40390016ff0d7431 */ /* 0x002fe400000001ff */
[----:B------:R-:W-:Y:S02]  /*01b0*/  IMAD.MOV.U32 R12, RZ, RZ, 0x18a40058 ;  /* 0x18a40058ff0c7424 */ /* 0x000fe400078e00ff */
[----:B------:R-:W-:-:S03]  /*01c0*/  IMAD.WIDE R6, R15, 0x8, R10 ;  /* 0x000000080f067825 */ /* 0x000fc600078e020a */
[----:B------:R0:W-:Y:S01]  /*01d0*/  STG.E.64 desc[UR4][R8.64], R12 ;  /* 0x0000000c08007986 */ /* 0x0001e2000c101b04 */
[----:B------:R-:W-:Y:S02]  /*01e0*/  VIADD R4, R4, 0x8 ;  /* 0x0000000804047836 */ /* 0x000fe40000000000 */
[----:B------:R-:W-:Y:S01]  /*01f0*/  VIADD R15, R15, 0x400 ;  /* 0x000004000f0f7836 */ /* 0x000fe20000000000 */
[----:B------:R1:W-:Y:S02]  /*0200*/  STG.E.64 desc[UR4][R6.64+-0xc00], R12 ;  /* 0xfff4000c06007986 */ /* 0x0003e4000c101b04 */
[----:B------:R-:W-:Y:S02]  /*0210*/  ISETP.NE.AND P0, PT, R4, RZ, PT ;  /* 0x000000ff0400720c */ /* 0x000fe40003f05270 */
[----:B------:R1:W-:Y:S04]  /*0220*/  STG.E.64 desc[UR4][R6.64+-0x800], R12 ;  /* 0xfff8000c06007986 */ /* 0x0003e8000c101b04 */
[----:B------:R1:W-:Y:S01]  /*0230*/  STG.E.64 desc[UR4][R6.64+-0x400], R12 ;  /* 0xfffc000c06007986 */ /* 0x0003e2000c101b04 */
[----:B0-----:R-:W-:-:S03]  /*0240*/  IADD3 R8, P2, PT, R8, 0x2000, RZ ;  /* 0x0000200008087810 */ /* 0x001fc60007f5e0ff */
[----:B------:R1:W-:Y:S02]  /*0250*/  STG.E.64 desc[UR4][R6.64], R12 ;  /* 0x0000000c06007986 */ /* 0x0003e4000c101b04 */
[----:B------:R-:W-:Y:S02]  /*0260*/  IMAD.X R9, RZ, RZ, R9, P2 ;  /* 0x000000ffff097224 */ /* 0x000fe400010e0609 */
[----:B------:R1:W-:Y:S04]  /*0270*/  STG.E.64 desc[UR4][R6.64+0x400], R12 ;  /* 0x0004000c06007986 */ /* 0x0003e8000c101b04 */
[----:B------:R1:W-:Y:S04]  /*0280*/  STG.E.64 desc[UR4][R6.64+0x800], R12 ;  /* 0x0008000c06007986 */ /* 0x0003e8000c101b04 */
[----:B------:R1:W-:Y:S01]  /*0290*/  STG.E.64 desc[UR4][R6.64+0xc00], R12 ;  /* 0x000c000c06007986 */ /* 0x0003e2000c101b04 */
[----:B------:R-:W-:Y:S05]  /*02a0*/  @P0 BRA `(.L_x_11) ;  /* 0xfffffffc00bc0947 */ /* 0x000fea000383ffff */
.L_x_10:
[----:B------:R-:W-:Y:S05]  /*02b0*/  @!P1 EXIT ;  /* 0x000000000000994d */ /* 0x000fea0003800000 */
[----:B------:R-:W2:Y:S01]  /*02c0*/  LDC R4, c[0x0][0x384] ;  /* 0x0000e100ff047b82 */ /* 0x000ea20000000800 */
[----:B------:R-:W-:Y:S02]  /*02d0*/  ISETP.GE.U32.AND P0, PT, R14, 0x4, PT ;  /* 0x000000040e00780c */ /* 0x000fe40003f06070 */
[----:B--2---:R-:W-:-:S04]  /*02e0*/  LOP3.LUT R10, R4, 0x3, RZ, 0xc0, !PT ;  /* 0x00000003040a7812 */ /* 0x004fc800078ec0ff */
[----:B------:R-:W-:-:S07]  /*02f0*/  ISETP.NE.AND P1, PT, R10, RZ, PT ;  /* 0x000000ff0a00720c */ /* 0x000fce0003f25270 */
[----:B------:R-:W-:Y:S06]  /*0300*/  @!P0 BRA `(.L_x_12) ;  /* 0x0000000000248947 */ /* 0x000fec0003800000 */
[----:B01----:R-:W-:Y:S01]  /*0310*/  LEA R7, R0, R5, 0x7 ;  /* 0x0000000500077211 */ /* 0x003fe200078e38ff */
[----:B------:R-:W-:Y:S02]  /*0320*/  IMAD.MOV.U32 R8, RZ, RZ, 0x18a40058 ;  /* 0x18a40058ff087424 */ /* 0x000fe400078e00ff */
[----:B------:R-:W-:Y:S02]  /*0330*/  IMAD.MOV.U32 R9, RZ, RZ, 0x40390016 ;  /* 0x40390016ff097424 */ /* 0x000fe400078e00ff */
[----:B------:R-:W-:-:S04]  /*0340*/  IMAD.WIDE R6, R7, 0x8, R2 ;  /* 0x0000000807067825 */ /* 0x000fc800078e0202 */
[----:B------:R-:W-:Y:S01]  /*0350*/  VIADD R0, R0, 0x4 ;  /* 0x0000000400007836 */ /* 0x000fe20000000000 */
[----:B------:R2:W-:Y:S04]  /*0360*/  STG.E.64 desc[UR4][R6.64], R8 ;  /* 0x0000000806007986 */ /* 0x0005e8000c101b04 */
[----:B------:R2:W-:Y:S04]  /*0370*/  STG.E.64 desc[UR4][R6.64+0x400], R8 ;  /* 0x0004000806007986 */ /* 0x0005e8000c101b04 */
[----:B------:R2:W-:Y:S04]  /*0380*/  STG.E.64 desc[UR4][R6.64+0x800], R8 ;  /* 0x0008000806007986 */ /* 0x0005e8000c101b04 */
[----:B------:R2:W-:Y:S02]  /*0390*/  STG.E.64 desc[UR4][R6.64+0xc00], R8 ;  /* 0x000c000806007986 */ /* 0x0005e4000c101b04 */
.L_x_12:
[----:B------:R-:W-:Y:S05]  /*03a0*/  @!P1 EXIT ;  /* 0x000000000000994d */ /* 0x000fea0003800000 */
[----:B------:R-:W-:Y:S02]  /*03b0*/  ISETP.NE.AND P0, PT, R10, 0x1, PT ;  /* 0x000000010a00780c */ /* 0x000fe40003f05270 */
[----:B------:R-:W-:-:S04]  /*03c0*/  LOP3.LUT R4, R4, 0x1, RZ, 0xc0, !PT ;  /* 0x0000000104047812 */ /* 0x000fc800078ec0ff */
[----:B------:R-:W-:-:S07]  /*03d0*/  ISETP.NE.U32.AND P1, PT, R4, 0x1, PT ;  /* 0x000000010400780c */ /* 0x000fce0003f25070 */
[----:B012---:R-:W-:Y:S01]  /*03e0*/  @P0 LEA R7, R0, R5, 0x7 ;  /* 0x0000000500070211 */ /* 0x007fe200078e38ff */
[----:B------:R-:W-:Y:S02]  /*03f0*/  @P0 IMAD.MOV.U32 R8, RZ, RZ, 0x18a40058 ;  /* 0x18a40058ff080424 */ /* 0x000fe400078e00ff */
[----:B------:R-:W-:Y:S02]  /*0400*/  @P0 IMAD.MOV.U32 R9, RZ, RZ, 0x40390016 ;  /* 0x40390016ff090424 */ /* 0x000fe400078e00ff */
[----:B------:R-:W-:-:S04]  /*0410*/  @P0 IMAD.WIDE R6, R7, 0x8, R2 ;  /* 0x0000000807060825 */ /* 0x000fc800078e0202 */
[----:B------:R-:W-:Y:S01]  /*0420*/  @P0 VIADD R0, R0, 0x2 ;  /* 0x0000000200000836 */ /* 0x000fe20000000000 */
[----:B------:R0:W-:Y:S04]  /*0430*/  @P0 STG.E.64 desc[UR4][R6.64], R8 ;  /* 0x0000000806000986 */ /* 0x0001e8000c101b04 */
[----:B------:R0:W-:Y:S01]  /*0440*/  @P0 STG.E.64 desc[UR4][R6.64+0x400], R8 ;  /* 0x0004000806000986 */ /* 0x0001e2000c101b04 */
[----:B------:R-:W-:Y:S05]  /*0450*/  @P1 EXIT ;  /* 0x000000000000194d */ /* 0x000fea0003800000 */
[----:B0-----:R-:W-:Y:S01]  /*0460*/  LEA R7, R0, R5, 0x7 ;  /* 0x0000000500077211 */ /* 0x001fe200078e38ff */
[----:B------:R-:W-:Y:S02]  /*0470*/  IMAD.MOV.U32 R4, RZ, RZ, 0x18a40058 ;  /* 0x18a40058ff047424 */ /* 0x000fe400078e00ff */
[----:B------:R-:W-:Y:S02]  /*0480*/  IMAD.MOV.U32 R5, RZ, RZ, 0x40390016 ;  /* 0x40390016ff057424 */ /* 0x000fe400078e00ff */
[----:B------:R-:W-:-:S05]  /*0490*/  IMAD.WIDE R2, R7, 0x8, R2 ;  /* 0x0000000807027825 */ /* 0x000fca00078e0202 */
[----:B------:R-:W-:Y:S01]  /*04a0*/  STG.E.64 desc[UR4][R2.64], R4 ;  /* 0x0000000402007986 */ /* 0x000fe2000c101b04 */
[----:B------:R-:W-:Y:S05]  /*04b0*/  EXIT ;  /* 0x000000000000794d */ /* 0x000fea0003800000 */
.L_x_9:
[----:B------:R-:W-:-:S13]  /*04c0*/  ISETP.GE.AND P0, PT, R7, 0x1, PT ;  /* 0x000000010700780c */ /* 0x000fda0003f06270 */
[----:B------:R-:W-:Y:S05]  /*04d0*/  @!P0 EXIT ;  /* 0x000000000000894d */ /* 0x000fea0003800000 */
[----:B------:R-:W0:Y:S01]  /*04e0*/  S2R R4, SR_TID.X ;  /* 0x0000000000047919 */ /* 0x000e220000002100 */
[C---:B------:R-:W-:Y:S02]  /*04f0*/  ISETP.GE.U32.AND P1, PT, R7.reuse, 0x8, PT ;  /* 0x000000080700780c */ /* 0x040fe40003f26070 */
[----:B------:R-:W-:Y:S02]  /*0500*/  LOP3.LUT R9, R7, 0x7, RZ, 0xc0, !PT ;  /* 0x0000000707097812 */ /* 0x000fe400078ec0ff */
[----:B------:R-:W-:Y:S02]  /*0510*/  MOV R5, RZ ;  /* 0x000000ff00057202 */ /* 0x000fe40000000f00 */
[----:B------:R-:W-:-:S07]  /*0520*/  ISETP.NE.AND P0, PT, R9, RZ, PT ;  /* 0x000000ff0900720c */ /* 0x000fce0003f05270 */
[----:B------:R-:W-:Y:S06]  /*0530*/  @!P1 BRA `(.L_x_13) ;  /* 0x0000000000bc9947 */ /* 0x000fec0003800000 */
[----:B------:R-:W-:Y:S01]  /*0540*/  LOP3.LUT R5, R7, 0x7ffffff8, RZ, 0xc0, !PT ;  /* 0x7ffffff807057812 */ /* 0x000fe200078ec0ff */
[----:B------:R-:W-:-:S07]  /*0550*/  IMAD.MOV.U32 R8, RZ, RZ, RZ ;  /* 0x000000ffff087224 */ /* 0x000fce00078e00ff */
.L_x_14:
[C---:B0-----:R-:W-:Y:S02]  /*0560*/  IMAD R21, R8.reuse, 0x80, R4 ;  /* 0x0000008008157824 */ /* 0x041fe400078e0204 */
[----:B------:R-:W-:Y:S02]  /*0570*/  VIADD R8, R8, 0x8 ;  /* 0x0000000808087836 */ /* 0x000fe40000000000 */
[C---:B------:R-:W-:Y:S01]  /*0580*/  VIADD R11, R21.reuse, 0x100 ;  /* 0x00000100150b7836 */ /* 0x040fe20000000000 */
[C---:B------:R-:W-:Y:S01]  /*0590*/  IADD3 R7, PT, PT, R21.reuse, 0x80, RZ ;  /* 0x0000008015077810 */ /* 0x040fe20007ffe0ff */
[C---:B------:R-:W-:Y:S01]  /*05a0*/  VIADD R13, R21.reuse, 0x180 ;  /* 0x00000180150d7836 */ /* 0x040fe20000000000 */
[CC--:B------:R-:W-:Y:S01]  /*05b0*/  ISETP.GE.AND P6, PT, R21.reuse, R0.reuse, PT ;  /* 0x000000001500720c */ /* 0x0c0fe20003fc6270 */
[----:B------:R-:W-:Y:S01]  /*05c0*/  VIADD R17, R21, 0x280 ;  /* 0x0000028015117836 */ /* 0x000fe20000000000 */
[-C--:B------:R-:W-:Y:S01]  /*05d0*/  ISETP.GE.AND P1, PT, R7, R0.reuse, PT ;  /* 0x000000000700720c */ /* 0x080fe20003f26270 */
[C---:B------:R-:W-:Y:S01]  /*05e0*/  VIADD R19, R21.reuse, 0x300 ;  /* 0x0000030015137836 */ /* 0x040fe20000000000 */
[----:B------:R-:W-:Y:S01]  /*05f0*/  IADD3 R15, PT, PT, R21, 0x200, RZ ;  /* 0x00000200150f7810 */ /* 0x000fe20007ffe0ff */
[----:B------:R-:W-:Y:S01]  /*0600*/  IMAD.WIDE R6, R7, 0x8, R2 ;  /* 0x0000000807067825 */ /* 0x000fe200078e0202 */
[----:B------:R-:W-:-:S02]  /*0610*/  ISETP.GE.AND P2, PT, R11, R0, PT ;  /* 0x000000000b00720c */ /* 0x000fc40003f46270 */
[-C--:B------:R-:W-:Y:S02]  /*0620*/  ISETP.GE.AND P3, PT, R13, R0.reuse, PT ;  /* 0x000000000d00720c */ /* 0x080fe40003f66270 */
[-C--:B------:R-:W-:Y:S02]  /*0630*/  ISETP.GE.AND P4, PT, R15, R0.reuse, PT ;  /* 0x000000000f00720c */ /* 0x080fe40003f86270 */
[----:B------:R-:W-:Y:S01]  /*0640*/  ISETP.GE.AND P5, PT, R17, R0, PT ;  /* 0x000000001100720c */ /* 0x000fe20003fa6270 */
[----:B------:R-:W-:Y:S01]  /*0650*/  @!P6 IMAD.WIDE.U32 R10, R21, 0x8, R2 ;  /* 0x00000008150ae825 */ /* 0x000fe200078e0002 */
[----:B------:R-:W-:Y:S02]  /*0660*/  @!P6 MOV R12, 0x18a40058 ;  /* 0x18a40058000ce802 */ /* 0x000fe40000000f00 */
[----:B------:R-:W-:Y:S01]  /*0670*/  @!P1 MOV R15, 0x40390016 ;  /* 0x40390016000f9802 */ /* 0x000fe20000000f00 */
[----:B------:R-:W-:Y:S02]  /*0680*/  @!P6 IMAD.MOV.U32 R13, RZ, RZ, 0x40390016 ;  /* 0x40390016ff0de424 */ /* 0x000fe400078e00ff */
[----:B------:R-:W-:-:S02]  /*0690*/  @!P1 IMAD.MOV.U32 R14, RZ, RZ, 0x18a40058 ;  /* 0x18a40058ff0e9424 */ /* 0x000fc400078e00ff */
[----:B------:R-:W-:Y:S01]  /*06a0*/  VIADD R17, R21, 0x380 ;  /* 0x0000038015117836 */ /* 0x000fe20000000000 */
[----:B------:R1:W-:Y:S01]  /*06b0*/  @!P6 STG.E.64 desc[UR4][R10.64], R12 ;  /* 0x0000000c0a00e986 */ /* 0x0003e2000c101b04 */
[-C--:B------:R-:W-:Y:S01]  /*06c0*/  ISETP.GE.AND P6, PT, R19, R0.reuse, PT ;  /* 0x000000001300720c */ /* 0x080fe20003fc6270 */
[----:B------:R-:W-:Y:S01]  /*06d0*/  @!P2 IMAD.MOV.U32 R16, RZ, RZ, 0x18a40058 ;  /* 0x18a40058ff10a424 */ /* 0x000fe200078e00ff */
[----:B------:R-:W-:Y:S01]  /*06e0*/  @!P4 MOV R20, 0x18a40058 ;  /* 0x18a400580014c802 */ /* 0x000fe20000000f00 */
[----:B------:R1:W-:Y:S01]  /*06f0*/  @!P1 STG.E.64 desc[UR4][R6.64], R14 ;  /* 0x0000000e06009986 */ /* 0x0003e2000c101b04 */
[----:B------:R-:W-:Y:S01]  /*0700*/  ISETP.GE.AND P1, PT, R17, R0, PT ;  /* 0x000000001100720c */ /* 0x000fe20003f26270 */
[----:B------:R-:W-:Y:S01]  /*0710*/  @!P3 IMAD.MOV.U32 R18, RZ, RZ, 0x18a40058 ;  /* 0x18a40058ff12b424 */ /* 0x000fe200078e00ff */
[----:B------:R-:W-:Y:S01]  /*0720*/  @!P2 MOV R17, 0x40390016 ;  /* 0x403900160011a802 */ /* 0x000fe20000000f00 */
        /* <DEDUP_REMOVED lines=8> */
[----:B------:R-:W-:Y:S01]  /*07b0*/  @!P1 MOV R26, 0x18a40058 ;  /* 0x18a40058001a9802 */ /* 0x000fe20000000f00 */
[----:B------:R-:W-:Y:S02]  /*07c0*/  @!P1 IMAD.MOV.U32 R27, RZ, RZ, 0x40390016 ;  /* 0x40390016ff1b9424 */ /* 0x000fe400078e00ff */
[----:B------:R1:W-:Y:S04]  /*07d0*/  @!P4 STG.E.64 desc[UR4][R6.64+0xc00], R20 ;  /* 0x000c00140600c986 */ /* 0x0003e8000c101b04 */
[----:B------:R1:W-:Y:S04]  /*07e0*/  @!P5 STG.E.64 desc[UR4][R6.64+0x1000], R22 ;  /* 0x001000160600d986 */ /* 0x0003e8000c101b04 */
[----:B------:R1:W-:Y:S04]  /*07f0*/  @!P6 STG.E.64 desc[UR4][R6.64+0x1400], R24 ;  /* 0x001400180600e986 */ /* 0x0003e8000c101b04 */
[----:B------:R1:W-:Y:S01]  /*0800*/  @!P1 STG.E.64 desc[UR4][R6.64+0x1800], R26 ;  /* 0x0018001a06009986 */ /* 0x0003e2000c101b04 */
[----:B------:R-:W-:-:S13]  /*0810*/  ISETP.NE.AND P1, PT, R8, R5, PT ;  /* 0x000000050800720c */ /* 0x000fda0003f25270 */
[----:B-1----:R-:W-:Y:S05]  /*0820*/  @P1 BRA `(.L_x_14) ;  /* 0xfffffffc004c1947 */ /* 0x002fea000383ffff */
.L_x_13:
[----:B------:R-:W-:Y:S05]  /*0830*/  @!P0 EXIT ;  /* 0x000000000000894d */ /* 0x000fea0003800000 */
[----:B------:R-:W1:Y:S01]  /*0840*/  LDC R16, c[0x0][0x384] ;  /* 0x0000e100ff107b82 */ /* 0x000e620000000800 */
[----:B------:R-:W-:Y:S02]  /*0850*/  ISETP.GE.U32.AND P0, PT, R9, 0x4, PT ;  /* 0x000000040900780c */ /* 0x000fe40003f06070 */
[----:B-1----:R-:W-:-:S04]  /*0860*/  LOP3.LUT R17, R16, 0x3, RZ, 0xc0, !PT ;  /* 0x0000000310117812 */ /* 0x002fc800078ec0ff */
[----:B------:R-:W-:-:S07]  /*0870*/  ISETP.NE.AND P4, PT, R17, RZ, PT ;  /* 0x000000ff1100720c */ /* 0x000fce0003f85270 */
[----:B------:R-:W-:Y:S06]  /*0880*/  @!P0 BRA `(.L_x_15) ;  /* 0x0000000000588947 */ /* 0x000fec0003800000 */
[C---:B0-----:R-:W-:Y:S02]  /*0890*/  LEA R13, R5.reuse, R4, 0x7 ;  /* 0x00000004050d7211 */ /* 0x041fe400078e38ff */
[----:B------:R-:W-:Y:S02]  /*08a0*/  IADD3 R5, PT, PT, R5, 0x4, RZ ;  /* 0x0000000405057810 */ /* 0x000fe40007ffe0ff */
[C---:B------:R-:W-:Y:S01]  /*08b0*/  IADD3 R11, PT, PT, R13.reuse, 0x180, RZ ;  /* 0x000001800d0b7810 */ /* 0x040fe20007ffe0ff */
[C---:B------:R-:W-:Y:S01]  /*08c0*/  VIADD R7, R13.reuse, 0x80 ;  /* 0x000000800d077836 */ /* 0x040fe20000000000 */
[CC--:B------:R-:W-:Y:S01]  /*08d0*/  ISETP.GE.AND P0, PT, R13.reuse, R0.reuse, PT ;  /* 0x000000000d00720c */ /* 0x0c0fe20003f06270 */
[----:B------:R-:W-:Y:S01]  /*08e0*/  VIADD R9, R13, 0x100 ;  /* 0x000001000d097836 */ /* 0x000fe20000000000 */
[-C--:B------:R-:W-:Y:S02]  /*08f0*/  ISETP.GE.AND P3, PT, R11, R0.reuse, PT ;  /* 0x000000000b00720c */ /* 0x080fe40003f66270 */
[-C--:B------:R-:W-:Y:S01]  /*0900*/  ISETP.GE.AND P1, PT, R7, R0.reuse, PT ;  /* 0x000000000700720c */ /* 0x080fe20003f26270 */
[----:B------:R-:W-:Y:S01]  /*0910*/  IMAD.WIDE R6, R13, 0x8, R2 ;  /* 0x000000080d067825 */ /* 0x000fe200078e0202 */
[----:B------:R-:W-:-:S07]  /*0920*/  ISETP.GE.AND P2, PT, R9, R0, PT ;  /* 0x000000000900720c */ /* 0x000fce0003f46270 */
[----:B------:R-:W-:Y:S02]  /*0930*/  @!P0 IMAD.MOV.U32 R8, RZ, RZ, 0x18a40058 ;  /* 0x18a40058ff088424 */ /* 0x000fe400078e00ff */
[----:B------:R-:W-:Y:S02]  /*0940*/  @!P0 IMAD.MOV.U32 R9, RZ, RZ, 0x40390016 ;  /* 0x40390016ff098424 */ /* 0x000fe400078e00ff */
[----:B------:R-:W-:Y:S01]  /*0950*/  @!P1 MOV R10, 0x18a40058 ;  /* 0x18a40058000a9802 */ /* 0x000fe20000000f00 */
[----:B------:R-:W-:Y:S01]  /*0960*/  @!P1 IMAD.MOV.U32 R11, RZ, RZ, 0x40390016 ;  /* 0x40390016ff0b9424 */ /* 0x000fe200078e00ff */
[----:B------:R-:W-:Y:S01]  /*0970*/  @!P2 MOV R13, 0x40390016 ;  /* 0x40390016000da802 */ /* 0x000fe20000000f00 */
[----:B------:R-:W-:Y:S01]  /*0980*/  @!P2 IMAD.MOV.U32 R12, RZ, RZ, 0x18a40058 ;  /* 0x18a40058ff0ca424 */ /* 0x000fe200078e00ff */
[----:B------:R1:W-:Y:S01]  /*0990*/  @!P0 STG.E.64 desc[UR4][R6.64], R8 ;  /* 0x0000000806008986 */ /* 0x0003e2000c101b04 */
[----:B------:R-:W-:Y:S02]  /*09a0*/  @!P3 IMAD.MOV.U32 R14, RZ, RZ, 0x18a40058 ;  /* 0x18a40058ff0eb424 */ /* 0x000fe400078e00ff */
[----:B------:R-:W-:Y:S01]  /*09b0*/  @!P3 IMAD.MOV.U32 R15, RZ, RZ, 0x40390016 ;  /* 0x40390016ff0fb424 */ /* 0x000fe200078e00ff */
[----:B------:R1:W-:Y:S04]  /*09c0*/  @!P1 STG.E.64 desc[UR4][R6.64+0x400], R10 ;  /* 0x0004000a06009986 */ /* 0x0003e8000c101b04 */
[----:B------:R1:W-:Y:S04]  /*09d0*/  @!P2 STG.E.64 desc[UR4][R6.64+0x800], R12 ;  /* 0x0008000c0600a986 */ /* 0x0003e8000c101b04 */
[----:B------:R1:W-:Y:S02]  /*09e0*/  @!P3 STG.E.64 desc[UR4][R6.64+0xc00], R14 ;  /* 0x000c000e0600b986 */ /* 0x0003e4000c101b04 */
.L_x_15:
[----:B------:R-:W-:Y:S05]  /*09f0*/  @!P4 EXIT ;  /* 0x000000000000c94d */ /* 0x000fea0003800000 */
[----:B------:R-:W-:Y:S02]  /*0a00*/  ISETP.NE.AND P0, PT, R17, 0x1, PT ;  /* 0x000000011100780c */ /* 0x000fe40003f05270 */
[----:B------:R-:W-:-:S04]  /*0a10*/  LOP3.LUT R16, R16, 0x1, RZ, 0xc0, !PT ;  /* 0x0000000110107812 */ /* 0x000fc800078ec0ff */
[----:B------:R-:W-:-:S07]  /*0a20*/  ISETP.NE.U32.AND P2, PT, R16, 0x1, PT ;  /* 0x000000011000780c */ /* 0x000fce0003f45070 */
[----:B------:R-:W-:Y:S06]  /*0a30*/  @!P0 BRA `(.L_x_16) ;  /* 0x0000000000308947 */ /* 0x000fec0003800000 */
[C---:B01----:R-:W-:Y:S02]  /*0a40*/  IMAD R9, R5.reuse, 0x80, R4 ;  /* 0x0000008005097824 */ /* 0x043fe400078e0204 */
[----:B------:R-:W-:Y:S02]  /*0a50*/  VIADD R5, R5, 0x2 ;  /* 0x0000000205057836 */ /* 0x000fe40000000000 */
[C---:B------:R-:W-:Y:S01]  /*0a60*/  VIADD R7, R9.reuse, 0x80 ;  /* 0x0000008009077836 */ /* 0x040fe20000000000 */
[----:B------:R-:W-:-:S04]  /*0a70*/  ISETP.GE.AND P0, PT, R9, R0, PT ;  /* 0x000000000900720c */ /* 0x000fc80003f06270 */
[----:B------:R-:W-:Y:S01]  /*0a80*/  ISETP.GE.AND P1, PT, R7, R0, PT ;  /* 0x000000000700720c */ /* 0x000fe20003f26270 */
[----:B------:R-:W-:-:S08]  /*0a90*/  IMAD.WIDE R6, R9, 0x8, R2 ;  /* 0x0000000809067825 */ /* 0x000fd000078e0202 */
[----:B------:R-:W-:Y:S01]  /*0aa0*/  @!P0 MOV R8, 0x18a40058 ;  /* 0x18a4005800088802 */ /* 0x000fe20000000f00 */
[----:B------:R-:W-:-:S03]  /*0ab0*/  @!P0 IMAD.MOV.U32 R9, RZ, RZ, 0x40390016 ;  /* 0x40390016ff098424 */ /* 0x000fc600078e00ff */
[----:B------:R-:W-:Y:S01]  /*0ac0*/  @!P1 IMAD.MOV.U32 R10, RZ, RZ, 0x18a40058 ;  /* 0x18a40058ff0a9424 */ /* 0x000fe200078e00ff */
[----:B------:R-:W-:Y:S01]  /*0ad0*/  @!P1 MOV R11, 0x40390016 ;  /* 0x40390016000b9802 */ /* 0x000fe20000000f00 */
[----:B------:R2:W-:Y:S04]  /*0ae0*/  @!P0 STG.E.64 desc[UR4][R6.64], R8 ;  /* 0x0000000806008986 */ /* 0x0005e8000c101b04 */
[----:B------:R2:W-:Y:S02]  /*0af0*/  @!P1 STG.E.64 desc[UR4][R6.64+0x400], R10 ;  /* 0x0004000a06009986 */ /* 0x0005e4000c101b04 */
.L_x_16:
[----:B------:R-:W-:Y:S05]  /*0b00*/  @P2 EXIT ;  /* 0x000000000000294d */ /* 0x000fea0003800000 */
[----:B0-----:R-:W-:-:S05]  /*0b10*/  IMAD R5, R5, 0x80, R4 ;  /* 0x0000008005057824 */ /* 0x001fca00078e0204 */
[----:B------:R-:W-:-:S13]  /*0b20*/  ISETP.GE.AND P0, PT, R5, R0, PT ;  /* 0x000000000500720c */ /* 0x000fda0003f06270 */
[----:B------:R-:W-:Y:S05]  /*0b30*/  @P0 EXIT ;  /* 0x000000000000094d */ /* 0x000fea0003800000 */
[----:B------:R-:W-:Y:S02]  /*0b40*/  HFMA2 R4, -RZ, RZ, 0.00226593017578125, 5.245208740234375e-06 ;  /* 0x18a40058ff047431 */ /* 0x000fe400000001ff */
[----:B------:R-:W-:-:S04]  /*0b50*/  IMAD.WIDE R2, R5, 0x8, R2 ;  /* 0x0000000805027825 */ /* 0x000fc800078e0202 */
[----:B------:R-:W-:-:S05]  /*0b60*/  IMAD.MOV.U32 R5, RZ, RZ, 0x40390016 ;  /* 0x40390016ff057424 */ /* 0x000fca00078e00ff */
[----:B------:R-:W-:Y:S01]  /*0b70*/  STG.E.64 desc[UR4][R2.64], R4 ;  /* 0x0000000402007986 */ /* 0x000fe2000c101b04 */
[----:B------:R-:W-:Y:S05]  /*0b80*/  EXIT ;  /* 0x000000000000794d */ /* 0x000fea0003800000 */
.L_x_17:
        /* <DEDUP_REMOVED lines=15> */
.L_x_22:


//--------------------- .text._ZN3cub18CUB_300001_SM_10006detail8for_each13static_kernelINS2_12policy_hub_t12policy_500_tEmN6thrust24THRUST_300001_SM_1000_NS8cuda_cub20__uninitialized_fill7functorINS7_10device_ptrIdEEdEEEEvT0_T1_ --------------------------
	.section	.text._ZN3cub18CUB_300001_SM_10006detail8for_each13static_kernelINS2_12policy_hub_t12policy_500_tEmN6thrust24THRUST_300001_SM_1000_NS8cuda_cub20__uninitialized_fill7functorINS7_10device_ptrIdEEdEEEEvT0_T1_,"ax",@progbits
	.align	128
        .global         _ZN3cub18CUB_300001_SM_10006detail8for_each13static_kernelINS2_12policy_hub_t12policy_500_tEmN6thrust24THRUST_300001_SM_1000_NS8cuda_cub20__uninitialized_fill7functorINS7_10device_ptrIdEEdEEEEvT0_T1_
        .type           _ZN3cub18CUB_300001_SM_10006detail8for_each13static_kernelINS2_12policy_hub_t12policy_500_tEmN6thrust24THRUST_300001_SM_1000_NS8cuda_cub20__uninitialized_fill7functorINS7_10device_ptrIdEEdEEEEvT0_T1_,@function
        .size           _ZN3cub18CUB_300001_SM_10006detail8for_each13static_kernelINS2_12policy_hub_t12policy_500_tEmN6thrust24THRUST_300001_SM_1000_NS8cuda_cub20__uninitialized_fill7functorINS7_10device_ptrIdEEdEEEEvT0_T1_,(.L_x_23 - _ZN3cub18CUB_300001_SM_10006detail8for_each13static_kernelINS2_12policy_hub_t12policy_500_tEmN6thrust24THRUST_300001_SM_1000_NS8cuda_cub20__uninitialized_fill7functorINS7_10device_ptrIdEEdEEEEvT0_T1_)
        .other          _ZN3cub18CUB_300001_SM_10006detail8for_each13static_kernelINS2_12policy_hub_t12policy_500_tEmN6thrust24THRUST_300001_SM_1000_NS8cuda_cub20__uninitialized_fill7functorINS7_10device_ptrIdEEdEEEEvT0_T1_,@"STO_CUDA_ENTRY STV_DEFAULT"
_ZN3cub18CUB_300001_SM_10006detail8for_each13static_kernelINS2_12policy_hub_t12policy_500_tEmN6thrust24THRUST_300001_SM_1000_NS8cuda_cub20__uninitialized_fill7functorINS7_10device_ptrIdEEdEEEEvT0_T1_:
.text._ZN3cub18CUB_300001_SM_10006detail8for_each13static_kernelINS2_12policy_hub_t12policy_500_tEmN6thrust24THRUST_300001_SM_1000_NS8cuda_cub20__uninitialized_fill7functorINS7_10device_ptrIdEEdEEEEvT0_T1_:
[----:B------:R-:W-:Y:S08]  /*0000*/  LDC R1, c[0x0][0x37c] ;  /* 0x0000df00ff017b82 */ /* 0x000ff00000000800 */
[----:B------:R-:W0:Y:S01]  /*0010*/  S2UR UR4, SR_CTAID.X ;  /* 0x00000000000479c3 */ /* 0x000e220000002500 */
[----:B------:R-:W1:Y:S01]  /*0020*/  LDCU.64 UR6, c[0x0][0x380] ;  /* 0x00007000ff0677ac */ /* 0x000e620008000a00 */
[----:B------:R-:W2:Y:S01]  /*0030*/  LDCU.64 UR8, c[0x0][0x358] ;  /* 0x00006b00ff0877ac */ /* 0x000ea20008000a00 */
[----:B0-----:R-:W-:-:S04]  /*0040*/  UIMAD.WIDE.U32 UR4, UR4, 0x200, URZ ;  /* 0x00000200040478a5 */ /* 0x001fc8000f8e00ff */
[----:B-1----:R-:W-:-:S04]  /*0050*/  UIADD3 UR6, UP0, UPT, -UR4, UR6, URZ ;  /* 0x0000000604067290 */ /* 0x002fc8000ff1e1ff */
[----:B------:R-:W-:Y:S02]  /*0060*/  UIADD3.X UR7, UPT, UPT, ~UR5, UR7, URZ, UP0, !UPT ;  /* 0x0000000705077290 */ /* 0x000fe400087fe5ff */
[----:B------:R-:W-:-:S04]  /*0070*/  UISETP.GE.U32.AND UP0, UPT, UR6, 0x200, UPT ;  /* 0x000002000600788c */ /* 0x000fc8000bf06070 */
[----:B------:R-:W-:-:S09]  /*0080*/  UISETP.GE.U32.AND.EX UP0, UPT, UR7, URZ, UPT, UP0 ;  /* 0x000000ff0700728c */ /* 0x000fd2000bf06100 */
[----:B--2---:R-:W-:Y:S05]  /*0090*/  BRA.U !UP0, `(.L_x_18) ;  /* 0x0000000108287547 */ /* 0x004fea000b800000 */
[----:B------:R-:W0:Y:S01]  /*00a0*/  S2R R0, SR_TID.X ;  /* 0x0000000000007919 */ /* 0x000e220000002100 */
[----:B------:R-:W1:Y:S01]  /*00b0*/  LDCU.64 UR6, c[0x0][0x388] ;  /* 0x00007100ff0677ac */ /* 0x000e620008000a00 */
[----:B------:R-:W2:Y:S01]  /*00c0*/  LDC.64 R4, c[0x0][0x390] ;  /* 0x0000e400ff047b82 */ /* 0x000ea20000000a00 */
[----:B0-----:R-:W-:-:S05]  /*00d0*/  IADD3 R0, P0, PT, R0, UR4, RZ ;  /* 0x0000000400007c10 */ /* 0x001fca000ff1e0ff */
[----:B------:R-:W-:Y:S01]  /*00e0*/  IMAD.X R3, RZ, RZ, UR5, P0 ;  /* 0x00000005ff037e24 */ /* 0x000fe200080e06ff */
[----:B-1----:R-:W-:-:S04]  /*00f0*/  LEA R2, P0, R0, UR6, 0x3 ;  /* 0x0000000600027c11 */ /* 0x002fc8000f8018ff */
[----:B------:R-:W-:-:S05]  /*0100*/  LEA.HI.X R3, R0, UR7, R3, 0x3, P0 ;  /* 0x0000000700037c11 */ /* 0x000fca00080f1c03 */
[----:B--2---:R-:W-:Y:S04]  /*0110*/  STG.E.64 desc[UR8][R2.64], R4 ;  /* 0x0000000402007986 */ /* 0x004fe8000c101b08 */
[----:B------:R-:W-:Y:S01]  /*0120*/  STG.E.64 desc[UR8][R2.64+0x800], R4 ;  /* 0x0008000402007986 */ /* 0x000fe2000c101b08 */
[----:B------:R-:W-:Y:S05]  /*0130*/  EXIT ;  /* 0x000000000000794d */ /* 0x000fea0003800000 */
.L_x_18:
[----:B------:R-:W0:Y:S01]  /*0140*/  S2R R0, SR_TID.X ;  /* 0x0000000000007919 */ /* 0x000e220000002100 */
[----:B------:R-:W-:Y:S01]  /*0150*/  IMAD.U32 R2, RZ, RZ, UR7 ;  /* 0x00000007ff027e24 */ /* 0x000fe2000f8e00ff */
[----:B------:R-:W1:Y:S01]  /*0160*/  LDCU.64 UR10, c[0x0][0x388] ;  /* 0x00007100ff0a77ac */ /* 0x000e620008000a00 */
[----:B------:R-:W-:Y:S01]  /*0170*/  IMAD.U32 R6, RZ, RZ, UR7 ;  /* 0x00000007ff067e24 */ /* 0x000fe2000f8e00ff */
[----:B0-----:R-:W-:-:S04]  /*0180*/  ISETP.LT.U32.AND P0, PT, R0, UR6, PT ;  /* 0x0000000600007c0c */ /* 0x001fc8000bf01070 */
[----:B------:R-:W-:Y:S01]  /*0190*/  ISETP.GT.U32.AND.EX P0, PT, R2, RZ, PT, P0 ;  /* 0x000000ff0200720c */ /* 0x000fe20003f04100 */
[C---:B------:R-:W-:Y:S01]  /*01a0*/  VIADD R2, R0.reuse, 0x100 ;  /* 0x0000010000027836 */ /* 0x040fe20000000000 */
[----:B------:R-:W-:-:S04]  /*01b0*/  IADD3 R0, P2, PT, R0, UR4, RZ ;  /* 0x0000000400007c10 */ /* 0x000fc8000ff5e0ff */
[----:B------:R-:W-:Y:S01]  /*01c0*/  ISETP.LT.U32.AND P1, PT, R2, UR6, PT ;  /* 0x0000000602007c0c */ /* 0x000fe2000bf21070 */
[----:B------:R-:W-:Y:S01]  /*01d0*/  IMAD.X R3, RZ, RZ, UR5, P2 ;  /* 0x00000005ff037e24 */ /* 0x000fe200090e06ff */
[----:B-1----:R-:W-:Y:S02]  /*01e0*/  LEA R2, P2, R0, UR10, 0x3 ;  /* 0x0000000a00027c11 */ /* 0x002fe4000f8418ff */
[----:B------:R-:W-:Y:S02]  /*01f0*/  ISETP.GT.U32.AND.EX P1, PT, R6, RZ, PT, P1 ;  /* 0x000000ff0600720c */ /* 0x000fe40003f24110 */
[----:B------:R-:W-:Y:S01]  /*0200*/  LEA.HI.X R3, R0, UR11, R3, 0x3, P2 ;  /* 0x0000000b00037c11 */ /* 0x000fe200090f1c03 */
[----:B------:R-:W0:Y:S04]  /*0210*/  @P0 LDC.64 R4, c[0x0][0x390] ;  /* 0x0000e400ff040b82 */ /* 0x000e280000000a00 */
[----:B0-----:R0:W-:Y:S06]  /*0220*/  @P0 STG.E.64 desc[UR8][R2.64], R4 ;  /* 0x0000000402000986 */ /* 0x0011ec000c101b08 */
[----:B------:R-:W-:Y:S05]  /*0230*/  @!P1 EXIT ;  /* 0x000000000000994d */ /* 0x000fea0003800000 */
[----:B0-----:R-:W0:Y:S02]  /*0240*/  LDC.64 R4, c[0x0][0x390] ;  /* 0x0000e400ff047b82 */ /* 0x001e240000000a00 */
[----:B0-----:R-:W-:Y:S01]  /*0250*/  STG.E.64 desc[UR8][R2.64+0x800], R4 ;  /* 0x0008000402007986 */ /* 0x001fe2000c101b08 */
[----:B------:R-:W-:Y:S05]  /*0260*/  EXIT ;  /* 0x000000000000794d */ /* 0x000fea0003800000 */
.L_x_19:
        /* <DEDUP_REMOVED lines=9> */
.L_x_23:


//--------------------- .text._ZN3cub18CUB_300001_SM_10006detail11EmptyKernelIvEEvv --------------------------
	.section	.text._ZN3cub18CUB_300001_SM_10006detail11EmptyKernelIvEEvv,"ax",@progbits
	.align	128
        .global         _ZN3cub18CUB_300001_SM_10006detail11EmptyKernelIvEEvv
        .type           _ZN3cub18CUB_300001_SM_10006detail11EmptyKernelIvEEvv,@function
        .size           _ZN3cub18CUB_300001_SM_10006detail11EmptyKernelIvEEvv,(.L_x_24 - _ZN3cub18CUB_300001_SM_10006detail11EmptyKernelIvEEvv)
        .other          _ZN3cub18CUB_300001_SM_10006detail11EmptyKernelIvEEvv,@"STO_CUDA_ENTRY STV_DEFAULT"
_ZN3cub18CUB_300001_SM_10006detail11EmptyKernelIvEEvv:
.text._ZN3cub18CUB_300001_SM_10006detail11EmptyKernelIvEEvv:
[----:B------:R-:W-:Y:S01]  /*0000*/  LDC R1, c[0x0][0x37c] ;  /* 0x0000df00ff017b82 */ /* 0x000fe20000000800 */
[----:B------:R-:W-:Y:S05]  /*0010*/  EXIT ;  /* 0x000000000000794d */ /* 0x000fea0003800000 */
.L_x_20:
        /* <DEDUP_REMOVED lines=14> */
.L_x_24:


//--------------------- .nv.shared.reserved.0     --------------------------
	.section	.nv.shared.reserved.0,"aw",@nobits
	.weak		__nv_reservedSMEM_offset_0_alias
	.size		__nv_reservedSMEM_offset_0_alias, 0, 64
	.other		__nv_reservedSMEM_offset_0_alias,@"STO_CUDA_RESERVED_SHARED STV_DEFAULT"
__nv_reservedSMEM_offset_0_alias:
	.zero		0
	.zero		64


//--------------------- .nv.global                --------------------------
	.section	.nv.global,"aw",@nobits
.nv.global:
	.type		_ZN30_INTERNAL_3ec65328_4_k_cu_main6thrust24THRUST_300001_SM_1000_NS3seqE,@object
	.size		_ZN30_INTERNAL_3ec65328_4_k_cu_main6thrust24THRUST_300001_SM_1000_NS3seqE,(_ZN30_INTERNAL_3ec65328_4_k_cu_main4cuda3std3__48in_placeE - _ZN30_INTERNAL_3ec65328_4_k_cu_main6thrust24THRUST_300001_SM_1000_NS3seqE)
_ZN30_INTERNAL_3ec65328_4_k_cu_main6thrust24THRUST_300001_SM_1000_NS3seqE:
	.zero		1
	.type		_ZN30_INTERNAL_3ec65328_4_k_cu_main4cuda3std3__48in_placeE,@object
	.size		_ZN30_INTERNAL_3ec65328_4_k_cu_main4cuda3std3__48in_placeE,(_ZN30_INTERNAL_3ec65328_4_k_cu_main4cuda3std6ranges3__45__cpo4sizeE - _ZN30_INTERNAL_3ec65328_4_k_cu_main4cuda3std3__48in_placeE)
_ZN30_INTERNAL_3ec65328_4_k_cu_main4cuda3std3__48in_placeE:
	.zero		1
	.type		_ZN30_INTERNAL_3ec65328_4_k_cu_main4cuda3std6ranges3__45__cpo4sizeE,@object
	.size		_ZN30_INTERNAL_3ec65328_4_k_cu_main4cuda3std6ranges3__45__cpo4sizeE,(_ZN30_INTERNAL_3ec65328_4_k_cu_main6thrust24THRUST_300001_SM_1000_NS12placeholders2_3E - _ZN30_INTERNAL_3ec65328_4_k_cu_main4cuda3std6ranges3__45__cpo4sizeE)
_ZN30_INTERNAL_3ec65328_4_k_cu_main4cuda3std6ranges3__45__cpo4sizeE:
	.zero		1
	.type		_ZN30_INTERNAL_3ec65328_4_k_cu_main6thrust24THRUST_300001_SM_1000_NS12placeholders2_3E,@object
	.size		_ZN30_INTERNAL_3ec65328_4_k_cu_main6thrust24THRUST_300001_SM_1000_NS12placeholders2_3E,(_ZN30_INTERNAL_3ec65328_4_k_cu_main4cuda3std3__45__cpo6cbeginE - _ZN30_INTERNAL_3ec65328_4_k_cu_main6thrust24THRUST_300001_SM_1000_NS12placeholders2_3E)
_ZN30_INTERNAL_3ec65328_4_k_cu_main6thrust24THRUST_300001_SM_1000_NS12placeholders2_3E:
	.zero		1
	.type		_ZN30_INTERNAL_3ec65328_4_k_cu_main4cuda3std3__45__cpo6cbeginE,@object
	.size		_ZN30_INTERNAL_3ec65328_4_k_cu_main4cuda3std3__45__cpo6cbeginE,(_ZN30_INTERNAL_3ec65328_4_k_cu_main4cuda3std6ranges3__45__cpo6cbeginE - _ZN30_INTERNAL_3ec65328_4_k_cu_main4cuda3std3__45__cpo6cbeginE)
_ZN30_INTERNAL_3ec65328_4_k_cu_main4cuda3std3__45__cpo6cbeginE:
	.zero		1
	.type		_ZN30_INTERNAL_3ec65328_4_k_cu_main4cuda3std6ranges3__45__cpo6cbeginE,@object
	.size		_ZN30_INTERNAL_3ec65328_4_k_cu_main4cuda3std6ranges3__45__cpo6cbeginE,(_ZN30_INTERNAL_3ec65328_4_k_cu_main6thrust24THRUST_300001_SM_1000_NS12placeholders2_7E - _ZN30_INTERNAL_3ec65328_4_k_cu_main4cuda3std6ranges3__45__cpo6cbeginE)
_ZN30_INTERNAL_3ec65328_4_k_cu_main4cuda3std6ranges3__45__cpo6cbeginE:
	.zero		1
	.type		_ZN30_INTERNAL_3ec65328_4_k_cu_main6thrust24THRUST_300001_SM_1000_NS12placeholders2_7E,@object
	.size		_ZN30_INTERNAL_3ec65328_4_k_cu_main6thrust24THRUST_300001_SM_1000_NS12placeholders2_7E,(_ZN30_INTERNAL_3ec65328_4_k_cu_main4cuda3std3__45__cpo7crbeginE - _ZN30_INTERNAL_3ec65328_4_k_cu_main6thrust24THRUST_300001_SM_1000_NS12placeholders2_7E)
_ZN30_INTERNAL_3ec65328_4_k_cu_main6thrust24THRUST_300001_SM_1000_NS12placeholders2_7E:
	.zero		1
	.type		_ZN30_INTERNAL_3ec65328_4_k_cu_main4cuda3std3__45__cpo7crbeginE,@object
	.size		_ZN30_INTERNAL_3ec65328_4_k_cu_main4cuda3std3__45__cpo7crbeginE,(_ZN30_INTERNAL_3ec65328_4_k_cu_main4cuda3std6ranges3__45__cpo4nextE - _ZN30_INTERNAL_3ec65328_4_k_cu_main4cuda3std3__45__cpo7crbeginE)
_ZN30_INTERNAL_3ec65328_4_k_cu_main4cuda3std3__45__cpo7crbeginE:
	.zero		1
	.type		_ZN30_INTERNAL_3ec65328_4_k_cu_main4cuda3std6ranges3__45__cpo4nextE,@object
	.size		_ZN30_INTERNAL_3ec65328_4_k_cu_main4cuda3std6ranges3__45__cpo4nextE,(_ZN30_INTERNAL_3ec65328_4_k_cu_main4cuda3std6ranges3__45__cpo4swapE - _ZN30_INTERNAL_3ec65328_4_k_cu_main4cuda3std6ranges3__45__cpo4nextE)
_ZN30_INTERNAL_3ec65328_4_k_cu_main4cuda3std6ranges3__45__cpo4nextE:
	.zero		1
	.type		_ZN30_INTERNAL_3ec65328_4_k_cu_main4cuda3std6ranges3__45__cpo4swapE,@object
	.size		_ZN30_INTERNAL_3ec65328_4_k_cu_main4cuda3std6ranges3__45__cpo4swapE,(_ZN30_INTERNAL_3ec65328_4_k_cu_main6thrust24THRUST_300001_SM_1000_NS8cuda_cub10par_nosyncE - _ZN30_INTERNAL_3ec65328_4_k_cu_main4cuda3std6ranges3__45__cpo4swapE)
_ZN30_INTERNAL_3ec65328_4_k_cu_main4cuda3std6ranges3__45__cpo4swapE:
	.zero		1
	.type		_ZN30_INTERNAL_3ec65328_4_k_cu_main6thrust24THRUST_300001_SM_1000_NS8cuda_cub10par_nosyncE,@object
	.size		_ZN30_INTERNAL_3ec65328_4_k_cu_main6thrust24THRUST_300001_SM_1000_NS8cuda_cub10par_nosyncE,(_ZN30_INTERNAL_3ec65328_4_k_cu_main6thrust24THRUST_300001_SM_1000_NS12placeholders2_9E - _ZN30_INTERNAL_3ec65328_4_k_cu_main6thrust24THRUST_300001_SM_1000_NS8cuda_cub10par_nosyncE)
_ZN30_INTERNAL_3ec65328_4_k_cu_main6thrust24THRUST_300001_SM_1000_NS8cuda_cub10par_nosyncE:
	.zero		1
	.type		_ZN30_INTERNAL_3ec65328_4_k_cu_main6thrust24THRUST_300001_SM_1000_NS12placeholders2_9E,@object
	.size		_ZN30_INTERNAL_3ec65328_4_k_cu_main6thrust24THRUST_300001_SM_1000_NS12placeholders2_9E,(_ZN30_INTERNAL_3ec65328_4_k_cu_main4cuda3std3__432_GLOBAL__N__3ec65328_4_k_cu_main6ignoreE - _ZN30_INTERNAL_3ec65328_4_k_cu_main6thrust24THRUST_300001_SM_1000_NS12placeholders2_9E)
_ZN30_INTERNAL_3ec65328_4_k_cu_main6thrust24THRUST_300001_SM_1000_NS12placeholders2_9E:
	.zero		1
	.type		_ZN30_INTERNAL_3ec65328_4_k_cu_main4cuda3std3__432_GLOBAL__N__3ec65328_4_k_cu_main6ignoreE,@object
	.size		_ZN30_INTERNAL_3ec65328_4_k_cu_main4cuda3std3__432_GLOBAL__N__3ec65328_4_k_cu_main6ignoreE,(_ZN30_INTERNAL_3ec65328_4_k_cu_main4cuda3std6ranges3__45__cpo4dataE - _ZN30_INTERNAL_3ec65328_4_k_cu_main4cuda3std3__432_GLOBAL__N__3ec65328_4_k_cu_main6ignoreE)
_ZN30_INTERNAL_3ec65328_4_k_cu_main4cuda3std3__432_GLOBAL__N__3ec65328_4_k_cu_main6ignoreE:
	.zero		1
	.type		_ZN30_INTERNAL_3ec65328_4_k_cu_main4cuda3std6ranges3__45__cpo4dataE,@object
	.size		_ZN30_INTERNAL_3ec65328_4_k_cu_main4cuda3std6ranges3__45__cpo4dataE,(_ZN30_INTERNAL_3ec65328_4_k_cu_main6thrust24THRUST_300001_SM_1000_NS12placeholders2_1E - _ZN30_INTERNAL_3ec65328_4_k_cu_main4cuda3std6ranges3__45__cpo4dataE)
_ZN30_INTERNAL_3ec65328_4_k_cu_main4cuda3std6ranges3__45__cpo4dataE:
	.zero		1
	.type		_ZN30_INTERNAL_3ec65328_4_k_cu_main6thrust24THRUST_300001_SM_1000_NS12placeholders2_1E,@object
	.size		_ZN30_INTERNAL_3ec65328_4_k_cu_main6thrust24THRUST_300001_SM_1000_NS12placeholders2_1E,(_ZN30_INTERNAL_3ec65328_4_k_cu_main4cuda3std3__45__cpo5beginE - _ZN30_INTERNAL_3ec65328_4_k_cu_main6thrust24THRUST_300001_SM_1000_NS12placeholders2_1E)
_ZN30_INTERNAL_3ec65328_4_k_cu_main6thrust24THRUST_300001_SM_1000_NS12placeholders2_1E:
	.zero		1
	.type		_ZN30_INTERNAL_3ec65328_4_k_cu_main4cuda3std3__45__cpo5beginE,@object
	.size		_ZN30_INTERNAL_3ec65328_4_k_cu_main4cuda3std3__45__cpo5beginE,(_ZN30_INTERNAL_3ec65328_4_k_cu_main4cuda3std6ranges3__45__cpo5beginE - _ZN30_INTERNAL_3ec65328_4_k_cu_main4cuda3std3__45__cpo5beginE)
_ZN30_INTERNAL_3ec65328_4_k_cu_main4cuda3std3__45__cpo5beginE:
	.zero		1
	.type		_ZN30_INTERNAL_3ec65328_4_k_cu_main4cuda3std6ranges3__45__cpo5beginE,@object
	.size		_ZN30_INTERNAL_3ec65328_4_k_cu_main4cuda3std6ranges3__45__cpo5beginE,(_ZN30_INTERNAL_3ec65328_4_k_cu_main6thrust24THRUST_300001_SM_1000_NS12placeholders2_5E - _ZN30_INTERNAL_3ec65328_4_k_cu_main4cuda3std6ranges3__45__cpo5beginE)
_ZN30_INTERNAL_3ec65328_4_k_cu_main4cuda3std6ranges3__45__cpo5beginE:
	.zero		1
	.type		_ZN30_INTERNAL_3ec65328_4_k_cu_main6thrust24THRUST_300001_SM_1000_NS12placeholders2_5E,@object
	.size		_ZN30_INTERNAL_3ec65328_4_k_cu_main6thrust24THRUST_300001_SM_1000_NS12placeholders2_5E,(_ZN30_INTERNAL_3ec65328_4_k_cu_main4cuda3std3__45__cpo6rbeginE - _ZN30_INTERNAL_3ec65328_4_k_cu_main6thrust24THRUST_300001_SM_1000_NS12placeholders2_5E)
_ZN30_INTERNAL_3ec65328_4_k_cu_main6thrust24THRUST_300001_SM_1000_NS12placeholders2_5E:
	.zero		1
	.type		_ZN30_INTERNAL_3ec65328_4_k_cu_main4cuda3std3__45__cpo6rbeginE,@object
	.size		_ZN30_INTERNAL_3ec65328_4_k_cu_main4cuda3std3__45__cpo6rbeginE,(_ZN30_INTERNAL_3ec65328_4_k_cu_main4cuda3std6ranges3__45__cpo7advanceE - _ZN30_INTERNAL_3ec65328_4_k_cu_main4cuda3std3__45__cpo6rbeginE)
_ZN30_INTERNAL_3ec65328_4_k_cu_main4cuda3std3__45__cpo6rbeginE:
	.zero		1
	.type		_ZN30_INTERNAL_3ec65328_4_k_cu_main4cuda3std6ranges3__45__cpo7advanceE,@object
	.size		_ZN30_INTERNAL_3ec65328_4_k_cu_main4cuda3std6ranges3__45__cpo7advanceE,(_ZN30_INTERNAL_3ec65328_4_k_cu_main4cuda3std3__47nulloptE - _ZN30_INTERNAL_3ec65328_4_k_cu_main4cuda3std6ranges3__45__cpo7advanceE)
_ZN30_INTERNAL_3ec65328_4_k_cu_main4cuda3std6ranges3__45__cpo7advanceE:
	.zero		1
	.type		_ZN30_INTERNAL_3ec65328_4_k_cu_main4cuda3std3__47nulloptE,@object
	.size		_ZN30_INTERNAL_3ec65328_4_k_cu_main4cuda3std3__47nulloptE,(_ZN30_INTERNAL_3ec65328_4_k_cu_main4cuda3std6ranges3__45__cpo8distanceE - _ZN30_INTERNAL_3ec65328_4_k_cu_main4cuda3std3__47nulloptE)
_ZN30_INTERNAL_3ec65328_4_k_cu_main4cuda3std3__47nulloptE:
	.zero		1
	.type		_ZN30_INTERNAL_3ec65328_4_k_cu_main4cuda3std6ranges3__45__cpo8distanceE,@object
	.size		_ZN30_INTERNAL_3ec65328_4_k_cu_main4cuda3std6ranges3__45__cpo8distanceE,(_ZN30_INTERNAL_3ec65328_4_k_cu_main6thrust24THRUST_300001_SM_1000_NS12placeholders3_10E - _ZN30_INTERNAL_3ec65328_4_k_cu_main4cuda3std6ranges3__45__cpo8distanceE)
_ZN30_INTERNAL_3ec65328_4_k_cu_main4cuda3std6ranges3__45__cpo8distanceE:
	.zero		1
	.type		_ZN30_INTERNAL_3ec65328_4_k_cu_main6thrust24THRUST_300001_SM_1000_NS12placeholders3_10E,@object
	.size		_ZN30_INTERNAL_3ec65328_4_k_cu_main6thrust24THRUST_300001_SM_1000_NS12placeholders3_10E,(_ZN30_INTERNAL_3ec65328_4_k_cu_main4cuda3std3__419piecewise_constructE - _ZN30_INTERNAL_3ec65328_4_k_cu_main6thrust24THRUST_300001_SM_1000_NS12placeholders3_10E)
_ZN30_INTERNAL_3ec65328_4_k_cu_main6thrust24THRUST_300001_SM_1000_NS12placeholders3_10E:
	.zero		1
	.type		_ZN30_INTERNAL_3ec65328_4_k_cu_main4cuda3std3__419piecewise_constructE,@object
	.size		_ZN30_INTERNAL_3ec65328_4_k_cu_main4cuda3std3__419piecewise_constructE,(_ZN30_INTERNAL_3ec65328_4_k_cu_main4cuda3std6ranges3__45__cpo5cdataE - _ZN30_INTERNAL_3ec65328_4_k_cu_main4cuda3std3__419piecewise_constructE)
_ZN30_INTERNAL_3ec65328_4_k_cu_main4cuda3std3__419piecewise_constructE:
	.zero		1
	.type		_ZN30_INTERNAL_3ec65328_4_k_cu_main4cuda3std6ranges3__45__cpo5cdataE,@object
	.size		_ZN30_INTERNAL_3ec65328_4_k_cu_main4cuda3std6ranges3__45__cpo5cdataE,(_ZN30_INTERNAL_3ec65328_4_k_cu_main6thrust24THRUST_300001_SM_1000_NS12placeholders2_2E - _ZN30_INTERNAL_3ec65328_4_k_cu_main4cuda3std6ranges3__45__cpo5cdataE)
_ZN30_INTERNAL_3ec65328_4_k_cu_main4cuda3std6ranges3__45__cpo5cdataE:
	.zero		1
	.type		_ZN30_INTERNAL_3ec65328_4_k_cu_main6thrust24THRUST_300001_SM_1000_NS12placeholders2_2E,@object
	.size		_ZN30_INTERNAL_3ec65328_4_k_cu_main6thrust24THRUST_300001_SM_1000_NS12placeholders2_2E,(_ZN30_INTERNAL_3ec65328_4_k_cu_main4cuda3std3__45__cpo3endE - _ZN30_INTERNAL_3ec65328_4_k_cu_main6thrust24THRUST_300001_SM_1000_NS12placeholders2_2E)
_ZN30_INTERNAL_3ec65328_4_k_cu_main6thrust24THRUST_300001_SM_1000_NS12placeholders2_2E:
	.zero		1
	.type		_ZN30_INTERNAL_3ec65328_4_k_cu_main4cuda3std3__45__cpo3endE,@object
	.size		_ZN30_INTERNAL_3ec65328_4_k_cu_main4cuda3std3__45__cpo3endE,(_ZN30_INTERNAL_3ec65328_4_k_cu_main4cuda3std6ranges3__45__cpo3endE - _ZN30_INTERNAL_3ec65328_4_k_cu_main4cuda3std3__45__cpo3endE)
_ZN30_INTERNAL_3ec65328_4_k_cu_main4cuda3std3__45__cpo3endE:
	.zero		1
	.type		_ZN30_INTERNAL_3ec65328_4_k_cu_main4cuda3std6ranges3__45__cpo3endE,@object
	.size		_ZN30_INTERNAL_3ec65328_4_k_cu_main4cuda3std6ranges3__45__cpo3endE,(_ZN30_INTERNAL_3ec65328_4_k_cu_main6thrust24THRUST_300001_SM_1000_NS12placeholders2_6E - _ZN30_INTERNAL_3ec65328_4_k_cu_main4cuda3std6ranges3__45__cpo3endE)
_ZN30_INTERNAL_3ec65328_4_k_cu_main4cuda3std6ranges3__45__cpo3endE:
	.zero		1
	.type		_ZN30_INTERNAL_3ec65328_4_k_cu_main6thrust24THRUST_300001_SM_1000_NS12placeholders2_6E,@object
	.size		_ZN30_INTERNAL_3ec65328_4_k_cu_main6thrust24THRUST_300001_SM_1000_NS12placeholders2_6E,(_ZN30_INTERNAL_3ec65328_4_k_cu_main4cuda3std3__45__cpo4rendE - _ZN30_INTERNAL_3ec65328_4_k_cu_main6thrust24THRUST_300001_SM_1000_NS12placeholders2_6E)
_ZN30_INTERNAL_3ec65328_4_k_cu_main6thrust24THRUST_300001_SM_1000_NS12placeholders2_6E:
	.zero		1
	.type		_ZN30_INTERNAL_3ec65328_4_k_cu_main4cuda3std3__45__cpo4rendE,@object
	.size		_ZN30_INTERNAL_3ec65328_4_k_cu_main4cuda3std3__45__cpo4rendE,(_ZN30_INTERNAL_3ec65328_4_k_cu_main4cuda3std6ranges3__45__cpo9iter_swapE - _ZN30_INTERNAL_3ec65328_4_k_cu_main4cuda3std3__45__cpo4rendE)
_ZN30_INTERNAL_3ec65328_4_k_cu_main4cuda3std3__45__cpo4rendE:
	.zero		1
	.type		_ZN30_INTERNAL_3ec65328_4_k_cu_main4cuda3std6ranges3__45__cpo9iter_swapE,@object
	.size		_ZN30_INTERNAL_3ec65328_4_k_cu_main4cuda3std6ranges3__45__cpo9iter_swapE,(_ZN30_INTERNAL_3ec65328_4_k_cu_main4cuda3std3__48unexpectE - _ZN30_INTERNAL_3ec65328_4_k_cu_main4cuda3std6ranges3__45__cpo9iter_swapE)
_ZN30_INTERNAL_3ec65328_4_k_cu_main4cuda3std6ranges3__45__cpo9iter_swapE:
	.zero		1
	.type		_ZN30_INTERNAL_3ec65328_4_k_cu_main4cuda3std3__48unexpectE,@object
	.size		_ZN30_INTERNAL_3ec65328_4_k_cu_main4cuda3std3__48unexpectE,(_ZN30_INTERNAL_3ec65328_4_k_cu_main6thrust24THRUST_300001_SM_1000_NS8cuda_cub3parE - _ZN30_INTERNAL_3ec65328_4_k_cu_main4cuda3std3__48unexpectE)
_ZN30_INTERNAL_3ec65328_4_k_cu_main4cuda3std3__48unexpectE:
	.zero		1
	.type		_ZN30_INTERNAL_3ec65328_4_k_cu_main6thrust24THRUST_300001_SM_1000_NS8cuda_cub3parE,@object
	.size		_ZN30_INTERNAL_3ec65328_4_k_cu_main6thrust24THRUST_300001_SM_1000_NS8cuda_cub3parE,(_ZN30_INTERNAL_3ec65328_4_k_cu_main6thrust24THRUST_300001_SM_1000_NS12placeholders2_4E - _ZN30_INTERNAL_3ec65328_4_k_cu_main6thrust24THRUST_300001_SM_1000_NS8cuda_cub3parE)
_ZN30_INTERNAL_3ec65328_4_k_cu_main6thrust24THRUST_300001_SM_1000_NS8cuda_cub3parE:
	.zero		1
	.type		_ZN30_INTERNAL_3ec65328_4_k_cu_main6thrust24THRUST_300001_SM_1000_NS12placeholders2_4E,@object
	.size		_ZN30_INTERNAL_3ec65328_4_k_cu_main6thrust24THRUST_300001_SM_1000_NS12placeholders2_4E,(_ZN30_INTERNAL_3ec65328_4_k_cu_main4cuda3std3__45__cpo4cendE - _ZN30_INTERNAL_3ec65328_4_k_cu_main6thrust24THRUST_300001_SM_1000_NS12placeholders2_4E)
_ZN30_INTERNAL_3ec65328_4_k_cu_main6thrust24THRUST_300001_SM_1000_NS12placeholders2_4E:
	.zero		1
	.type		_ZN30_INTERNAL_3ec65328_4_k_cu_main4cuda3std3__45__cpo4cendE,@object
	.size		_ZN30_INTERNAL_3ec65328_4_k_cu_main4cuda3std3__45__cpo4cendE,(_ZN30_INTERNAL_3ec65328_4_k_cu_main4cuda3std6ranges3__45__cpo4cendE - _ZN30_INTERNAL_3ec65328_4_k_cu_main4cuda3std3__45__cpo4cendE)
_ZN30_INTERNAL_3ec65328_4_k_cu_main4cuda3std3__45__cpo4cendE:
	.zero		1
	.type		_ZN30_INTERNAL_3ec65328_4_k_cu_main4cuda3std6ranges3__45__cpo4cendE,@object
	.size		_ZN30_INTERNAL_3ec65328_4_k_cu_main4cuda3std6ranges3__45__cpo4cendE,(_ZN30_INTERNAL_3ec65328_4_k_cu_main4cuda3std3__420unreachable_sentinelE - _ZN30_INTERNAL_3ec65328_4_k_cu_main4cuda3std6ranges3__45__cpo4cendE)
_ZN30_INTERNAL_3ec65328_4_k_cu_main4cuda3std6ranges3__45__cpo4cendE:
	.zero		1
	.type		_ZN30_INTERNAL_3ec65328_4_k_cu_main4cuda3std3__420unreachable_sentinelE,@object
	.size		_ZN30_INTERNAL_3ec65328_4_k_cu_main4cuda3std3__420unreachable_sentinelE,(_ZN30_INTERNAL_3ec65328_4_k_cu_main4cuda3std6ranges3__45__cpo5ssizeE - _ZN30_INTERNAL_3ec65328_4_k_cu_main4cuda3std3__420unreachable_sentinelE)
_ZN30_INTERNAL_3ec65328_4_k_cu_main4cuda3std3__420unreachable_sentinelE:
	.zero		1
	.type		_ZN30_INTERNAL_3ec65328_4_k_cu_main4cuda3std6ranges3__45__cpo5ssizeE,@object
	.size		_ZN30_INTERNAL_3ec65328_4_k_cu_main4cuda3std6ranges3__45__cpo5ssizeE,(_ZN30_INTERNAL_3ec65328_4_k_cu_main6thrust24THRUST_300001_SM_1000_NS12placeholders2_8E - _ZN30_INTERNAL_3ec65328_4_k_cu_main4cuda3std6ranges3__45__cpo5ssizeE)
_ZN30_INTERNAL_3ec65328_4_k_cu_main4cuda3std6ranges3__45__cpo5ssizeE:
	.zero		1
	.type		_ZN30_INTERNAL_3ec65328_4_k_cu_main6thrust24THRUST_300001_SM_1000_NS12placeholders2_8E,@object
	.size		_ZN30_INTERNAL_3ec65328_4_k_cu_main6thrust24THRUST_300001_SM_1000_NS12placeholders2_8E,(_ZN30_INTERNAL_3ec65328_4_k_cu_main4cuda3std3__45__cpo5crendE - _ZN30_INTERNAL_3ec65328_4_k_cu_main6thrust24THRUST_300001_SM_1000_NS12placeholders2_8E)
_ZN30_INTERNAL_3ec65328_4_k_cu_main6thrust24THRUST_300001_SM_1000_NS12placeholders2_8E:
	.zero		1
	.type		_ZN30_INTERNAL_3ec65328_4_k_cu_main4cuda3std3__45__cpo5crendE,@object
	.size		_ZN30_INTERNAL_3ec65328_4_k_cu_main4cuda3std3__45__cpo5crendE,(_ZN30_INTERNAL_3ec65328_4_k_cu_main4cuda3std6ranges3__45__cpo4prevE - _ZN30_INTERNAL_3ec65328_4_k_cu_main4cuda3std3__45__cpo5crendE)
_ZN30_INTERNAL_3ec65328_4_k_cu_main4cuda3std3__45__cpo5crendE:
	.zero		1
	.type		_ZN30_INTERNAL_3ec65328_4_k_cu_main4cuda3std6ranges3__45__cpo4prevE,@object
	.size		_ZN30_INTERNAL_3ec65328_4_k_cu_main4cuda3std6ranges3__45__cpo4prevE,(_ZN30_INTERNAL_3ec65328_4_k_cu_main4cuda3std6ranges3__45__cpo9iter_moveE - _ZN30_INTERNAL_3ec65328_4_k_cu_main4cuda3std6ranges3__45__cpo4prevE)
_ZN30_INTERNAL_3ec65328_4_k_cu_main4cuda3std6ranges3__45__cpo4prevE:
	.zero		1
	.type		_ZN30_INTERNAL_3ec65328_4_k_cu_main4cuda3std6ranges3__45__cpo9iter_moveE,@object
	.size		_ZN30_INTERNAL_3ec65328_4_k_cu_main4cuda3std6ranges3__45__cpo9iter_moveE,(_ZN30_INTERNAL_3ec65328_4_k_cu_main6thrust24THRUST_300001_SM_1000_NS6system6detail10sequential3seqE - _ZN30_INTERNAL_3ec65328_4_k_cu_main4cuda3std6ranges3__45__cpo9iter_moveE)
_ZN30_INTERNAL_3ec65328_4_k_cu_main4cuda3std6ranges3__45__cpo9iter_moveE:
	.zero		1
	.type		_ZN30_INTERNAL_3ec65328_4_k_cu_main6thrust24THRUST_300001_SM_1000_NS6system6detail10sequential3seqE,@object
	.size		_ZN30_INTERNAL_3ec65328_4_k_cu_main6thrust24THRUST_300001_SM_1000_NS6system6detail10sequential3seqE,(.L_31 - _ZN30_INTERNAL_3ec65328_4_k_cu_main6thrust24THRUST_300001_SM_1000_NS6system6detail10sequential3seqE)
_ZN30_INTERNAL_3ec65328_4_k_cu_main6thrust24THRUST_300001_SM_1000_NS6system6detail10sequential3seqE:
	.zero		1
.L_31:


//--------------------- .nv.constant0._ZN3cub18CUB_300001_SM_10006detail9transform16transform_kernelINS2_10policy_hubILb1EN4cuda3std3__45tupleIJN6thrust24THRUST_300001_SM_1000_NS17counting_iteratorIiNSA_11use_defaultESC_SC_EEEEEE10policy1000El7randgpuNSA_6detail15normal_iteratorINSA_10device_ptrIdEEEEJSD_EEEvT0_iT1_T2_DpNS2_10kernel_argIT3_EE --------------------------
	.section	.nv.constant0._ZN3cub18CUB_300001_SM_10006detail9transform16transform_kernelINS2_10policy_hubILb1EN4cuda3std3__45tupleIJN6thrust24THRUST_300001_SM_1000_NS17counting_iteratorIiNSA_11use_defaultESC_SC_EEEEEE10policy1000El7randgpuNSA_6detail15normal_iteratorINSA_10device_ptrIdEEEEJSD_EEEvT0_iT1_T2_DpNS2_10kernel_argIT3_EE,"a",@progbits
	.sectionflags	@""
	.align	4
.nv.constant0._ZN3cub18CUB_300001_SM_10006detail9transform16transform_kernelINS2_10policy_hubILb1EN4cuda3std3__45tupleIJN6thrust24THRUST_300001_SM_1000_NS17counting_iteratorIiNSA_11use_defaultESC_SC_EEEEEE10policy1000El7randgpuNSA_6detail15normal_iteratorINSA_10device_ptrIdEEEEJSD_EEEvT0_iT1_T2_DpNS2_10kernel_argIT3_EE:
	.zero		936


//--------------------- .nv.constant0._ZN3cub18CUB_300001_SM_10006detail9transform16transform_kernelINS2_10policy_hubILb1EN4cuda3std3__45tupleIJN6thrust24THRUST_300001_SM_1000_NS17counting_iteratorIiNSA_11use_defaultESC_SC_EEEEEE10policy1000Ei7randgpuNSA_6detail15normal_iteratorINSA_10device_ptrIdEEEEJSD_EEEvT0_iT1_T2_DpNS2_10kernel_argIT3_EE --------------------------
	.section	.nv.constant0._ZN3cub18CUB_300001_SM_10006detail9transform16transform_kernelINS2_10policy_hubILb1EN4cuda3std3__45tupleIJN6thrust24THRUST_300001_SM_1000_NS17counting_iteratorIiNSA_11use_defaultESC_SC_EEEEEE10policy1000Ei7randgpuNSA_6detail15normal_iteratorINSA_10device_ptrIdEEEEJSD_EEEvT0_iT1_T2_DpNS2_10kernel_argIT3_EE,"a",@progbits
	.sectionflags	@""
	.align	4
.nv.constant0._ZN3cub18CUB_300001_SM_10006detail9transform16transform_kernelINS2_10policy_hubILb1EN4cuda3std3__45tupleIJN6thrust24THRUST_300001_SM_1000_NS17counting_iteratorIiNSA_11use_defaultESC_SC_EEEEEE10policy1000Ei7randgpuNSA_6detail15normal_iteratorINSA_10device_ptrIdEEEEJSD_EEEvT0_iT1_T2_DpNS2_10kernel_argIT3_EE:
	.zero		936


//--------------------- .nv.constant0._ZN3cub18CUB_300001_SM_10006detail8for_each13static_kernelINS2_12policy_hub_t12policy_500_tEmN6thrust24THRUST_300001_SM_1000_NS8cuda_cub20__uninitialized_fill7functorINS7_10device_ptrIdEEdEEEEvT0_T1_ --------------------------
	.section	.nv.constant0._ZN3cub18CUB_300001_SM_10006detail8for_each13static_kernelINS2_12policy_hub_t12policy_500_tEmN6thrust24THRUST_300001_SM_1000_NS8cuda_cub20__uninitialized_fill7functorINS7_10device_ptrIdEEdEEEEvT0_T1_,"a",@progbits
	.sectionflags	@""
	.align	4
.nv.constant0._ZN3cub18CUB_300001_SM_10006detail8for_each13static_kernelINS2_12policy_hub_t12policy_500_tEmN6thrust24THRUST_300001_SM_1000_NS8cuda_cub20__uninitialized_fill7functorINS7_10device_ptrIdEEdEEEEvT0_T1_:
	.zero		920


//--------------------- .nv.constant0._ZN3cub18CUB_300001_SM_10006detail11EmptyKernelIvEEvv --------------------------
	.section	.nv.constant0._ZN3cub18CUB_300001_SM_10006detail11EmptyKernelIvEEvv,"a",@progbits
	.sectionflags	@""
	.align	4
.nv.constant0._ZN3cub18CUB_300001_SM_10006detail11EmptyKernelIvEEvv:
	.zero		896


//--------------------- SYMBOLS --------------------------

	.type		.nv.reservedSmem.offset0,@object
	.size		.nv.reservedSmem.offset0,0x4
